	.target	sm_90a

	.elftype	@"ET_EXEC"


//--------------------- .note.nv.tkinfo           --------------------------
	.section	.note.nv.tkinfo,"",@"SHT_NOTE"
	.sectionflags	@"SHF_NOTE_NV_TKINFO"
	.tkinfo
        /*0018*/ 	.word	0x00000002
        /*0030*/ 	.string	""
        /*0030*/ 	.string	"ptxas"
        /*0030*/ 	.string	"Cuda compilation tools, release 13.0, V13.0.88"
        /*0030*/ 	.string	"Build cuda_13.0.r13.0/compiler.36424714_0"
        /*0030*/ 	.string	"-arch sm_90a -m 64 "



//--------------------- .note.nv.cuinfo           --------------------------
	.section	.note.nv.cuinfo,"",@"SHT_NOTE"
	.sectionflags	@"SHF_NOTE_NV_CUINFO"
        /*0018*/ 	.short	0x0002
        /*001a*/ 	.short	0x005a
        /*001c*/ 	.short	0x0082
	.zero		2


//--------------------- .nv.info                  --------------------------
	.section	.nv.info,"",@"SHT_CUDA_INFO"
	.align	4


	//----- nvinfo : EIATTR_REGCOUNT
	.align		4
        /*0000*/ 	.byte	0x04, 0x2f
        /*0002*/ 	.short	(.L_15 - .L_14)
	.align		4
.L_14:
        /*0004*/ 	.word	index@(_ZN7cutlass13device_kernelINS_4gemm6kernel13GemmUniversalIN4cute5tupleIJiiiiEEENS1_10collective13CollectiveMmaINS1_34MainloopSm90TmaGmmaWarpSpecializedILi6ENS5_IJNS4_1CILi1EEESB_SB_EEENS1_35KernelTmaWarpSpecializedCooperativeEEENS5_IJNSA_ILi512EEENSA_ILi48EEENSA_ILi32EEEEEENS_10bfloat16_tENS5_IJlSB_lEEESJ_SK_NS4_8TiledMMAINS4_8MMA_AtomIJNS4_4SM904GMMA27MMA_64x16x16_F32BF16BF16_SSILNSO_5MajorE0ELSQ_0ELNSO_7ScaleInE1ELSR_1EEEEEENS4_6LayoutINS5_IJNSA_ILi2EEESB_SB_EEENS5_IJSB_NSA_ILi0EEESX_EEEEENS5_IJNS4_10UnderscoreES10_S10_EEEEENS4_13SM90_TMA_LOADENS4_14ComposedLayoutINS4_7SwizzleILi2ELi4ELi3EEENS4_18smem_ptr_flag_bitsILi16EEENSU_INS5_IJNSA_ILi8EEESH_EEENS5_IJSH_SB_EEEEEEEvNS4_8identityES13_S1D_vS1E_EENS_8epilogue10collective6detail29Sm90TmaWarpSpecializedAdapterINS1H_15DefaultEpilogueISJ_SK_SK_NS1G_6thread17LinearCombinationISJ_Li1EffLNS1L_9ScaleType4KindE0ELNS_15FloatRoundStyleE2ESJ_EENS1_15EpilogueDefaultEEEEEvvEEEEvNT_6ParamsE)
        /*0008*/ 	.word	0x000000a8


	//----- nvinfo : EIATTR_FRAME_SIZE
	.align		4
.L_15:
        /*000c*/ 	.byte	0x04, 0x11
        /*000e*/ 	.short	(.L_17 - .L_16)
	.align		4
.L_16:
        /*0010*/ 	.word	index@(_ZN7cutlass13device_kernelINS_4gemm6kernel13GemmUniversalIN4cute5tupleIJiiiiEEENS1_10collective13CollectiveMmaINS1_34MainloopSm90TmaGmmaWarpSpecializedILi6ENS5_IJNS4_1CILi1EEESB_SB_EEENS1_35KernelTmaWarpSpecializedCooperativeEEENS5_IJNSA_ILi512EEENSA_ILi48EEENSA_ILi32EEEEEENS_10bfloat16_tENS5_IJlSB_lEEESJ_SK_NS4_8TiledMMAINS4_8MMA_AtomIJNS4_4SM904GMMA27MMA_64x16x16_F32BF16BF16_SSILNSO_5MajorE0ELSQ_0ELNSO_7ScaleInE1ELSR_1EEEEEENS4_6LayoutINS5_IJNSA_ILi2EEESB_SB_EEENS5_IJSB_NSA_ILi0EEESX_EEEEENS5_IJNS4_10UnderscoreES10_S10_EEEEENS4_13SM90_TMA_LOADENS4_14ComposedLayoutINS4_7SwizzleILi2ELi4ELi3EEENS4_18smem_ptr_flag_bitsILi16EEENSU_INS5_IJNSA_ILi8EEESH_EEENS5_IJSH_SB_EEEEEEEvNS4_8identityES13_S1D_vS1E_EENS_8epilogue10collective6detail29Sm90TmaWarpSpecializedAdapterINS1H_15DefaultEpilogueISJ_SK_SK_NS1G_6thread17LinearCombinationISJ_Li1EffLNS1L_9ScaleType4KindE0ELNS_15FloatRoundStyleE2ESJ_EENS1_15EpilogueDefaultEEEEEvvEEEEvNT_6ParamsE)
        /*0014*/ 	.word	0x00000000


	//----- nvinfo : EIATTR_MIN_STACK_SIZE
	.align		4
.L_17:
        /*0018*/ 	.byte	0x04, 0x12
        /*001a*/ 	.short	(.L_19 - .L_18)
	.align		4
.L_18:
        /*001c*/ 	.word	index@(_ZN7cutlass13device_kernelINS_4gemm6kernel13GemmUniversalIN4cute5tupleIJiiiiEEENS1_10collective13CollectiveMmaINS1_34MainloopSm90TmaGmmaWarpSpecializedILi6ENS5_IJNS4_1CILi1EEESB_SB_EEENS1_35KernelTmaWarpSpecializedCooperativeEEENS5_IJNSA_ILi512EEENSA_ILi48EEENSA_ILi32EEEEEENS_10bfloat16_tENS5_IJlSB_lEEESJ_SK_NS4_8TiledMMAINS4_8MMA_AtomIJNS4_4SM904GMMA27MMA_64x16x16_F32BF16BF16_SSILNSO_5MajorE0ELSQ_0ELNSO_7ScaleInE1ELSR_1EEEEEENS4_6LayoutINS5_IJNSA_ILi2EEESB_SB_EEENS5_IJSB_NSA_ILi0EEESX_EEEEENS5_IJNS4_10UnderscoreES10_S10_EEEEENS4_13SM90_TMA_LOADENS4_14ComposedLayoutINS4_7SwizzleILi2ELi4ELi3EEENS4_18smem_ptr_flag_bitsILi16EEENSU_INS5_IJNSA_ILi8EEESH_EEENS5_IJSH_SB_EEEEEEEvNS4_8identityES13_S1D_vS1E_EENS_8epilogue10collective6detail29Sm90TmaWarpSpecializedAdapterINS1H_15DefaultEpilogueISJ_SK_SK_NS1G_6thread17LinearCombinationISJ_Li1EffLNS1L_9ScaleType4KindE0ELNS_15FloatRoundStyleE2ESJ_EENS1_15EpilogueDefaultEEEEEvvEEEEvNT_6ParamsE)
        /*0020*/ 	.word	0x00000000
.L_19:


//--------------------- .nv.compat                --------------------------
	.section	.nv.compat,"",@"SHT_CUDA_COMPAT_INFO"
	.align	4
        /*0000*/ 	.byte	0x02, 0x09, 0x01, 0x00, 0x02, 0x02, 0x04, 0x00, 0x02, 0x05, 0x05, 0x00, 0x03, 0x07, 0x01, 0x01
        /*0010*/ 	.byte	0x02, 0x03, 0x01, 0x00, 0x02, 0x06, 0x01, 0x00, 0x04, 0x0b, 0x08, 0x00, 0x00, 0x00, 0x00, 0x00
        /*0020*/ 	.byte	0x00, 0x00, 0x00, 0x00


//--------------------- .nv.info._ZN7cutlass13device_kernelINS_4gemm6kernel13GemmUniversalIN4cute5tupleIJiiiiEEENS1_10collective13CollectiveMmaINS1_34MainloopSm90TmaGmmaWarpSpecializedILi6ENS5_IJNS4_1CILi1EEESB_SB_EEENS1_35KernelTmaWarpSpecializedCooperativeEEENS5_IJNSA_ILi512EEENSA_ILi48EEENSA_ILi32EEEEEENS_10bfloat16_tENS5_IJlSB_lEEESJ_SK_NS4_8TiledMMAINS4_8MMA_AtomIJNS4_4SM904GMMA27MMA_64x16x16_F32BF16BF16_SSILNSO_5MajorE0ELSQ_0ELNSO_7ScaleInE1ELSR_1EEEEEENS4_6LayoutINS5_IJNSA_ILi2EEESB_SB_EEENS5_IJSB_NSA_ILi0EEESX_EEEEENS5_IJNS4_10UnderscoreES10_S10_EEEEENS4_13SM90_TMA_LOADENS4_14ComposedLayoutINS4_7SwizzleILi2ELi4ELi3EEENS4_18smem_ptr_flag_bitsILi16EEENSU_INS5_IJNSA_ILi8EEESH_EEENS5_IJSH_SB_EEEEEEEvNS4_8identityES13_S1D_vS1E_EENS_8epilogue10collective6detail29Sm90TmaWarpSpecializedAdapterINS1H_15DefaultEpilogueISJ_SK_SK_NS1G_6thread17LinearCombinationISJ_Li1EffLNS1L_9ScaleType4KindE0ELNS_15FloatRoundStyleE2ESJ_EENS1_15EpilogueDefaultEEEEEvvEEEEvNT_6ParamsE --------------------------
	.section	.nv.info._ZN7cutlass13device_kernelINS_4gemm6kernel13GemmUniversalIN4cute5tupleIJiiiiEEENS1_10collective13CollectiveMmaINS1_34MainloopSm90TmaGmmaWarpSpecializedILi6ENS5_IJNS4_1CILi1EEESB_SB_EEENS1_35KernelTmaWarpSpecializedCooperativeEEENS5_IJNSA_ILi512EEENSA_ILi48EEENSA_ILi32EEEEEENS_10bfloat16_tENS5_IJlSB_lEEESJ_SK_NS4_8TiledMMAINS4_8MMA_AtomIJNS4_4SM904GMMA27MMA_64x16x16_F32BF16BF16_SSILNSO_5MajorE0ELSQ_0ELNSO_7ScaleInE1ELSR_1EEEEEENS4_6LayoutINS5_IJNSA_ILi2EEESB_SB_EEENS5_IJSB_NSA_ILi0EEESX_EEEEENS5_IJNS4_10UnderscoreES10_S10_EEEEENS4_13SM90_TMA_LOADENS4_14ComposedLayoutINS4_7SwizzleILi2ELi4ELi3EEENS4_18smem_ptr_flag_bitsILi16EEENSU_INS5_IJNSA_ILi8EEESH_EEENS5_IJSH_SB_EEEEEEEvNS4_8identityES13_S1D_vS1E_EENS_8epilogue10collective6detail29Sm90TmaWarpSpecializedAdapterINS1H_15DefaultEpilogueISJ_SK_SK_NS1G_6thread17LinearCombinationISJ_Li1EffLNS1L_9ScaleType4KindE0ELNS_15FloatRoundStyleE2ESJ_EENS1_15EpilogueDefaultEEEEEvvEEEEvNT_6ParamsE,"",@"SHT_CUDA_INFO"
	.sectionflags	@""
	.align	4


	//----- nvinfo : EIATTR_CUDA_API_VERSION
	.align		4
        /*0000*/ 	.byte	0x04, 0x37
        /*0002*/ 	.short	(.L_21 - .L_20)
.L_20:
        /*0004*/ 	.word	0x00000082


	//----- nvinfo : EIATTR_KPARAM_INFO
	.align		4
.L_21:
        /*0008*/ 	.byte	0x04, 0x17
        /*000a*/ 	.short	(.L_23 - .L_22)
.L_22:
        /*000c*/ 	.word	0x00000000
        /*0010*/ 	.short	0x0000
        /*0012*/ 	.short	0x0070
        /*0014*/ 	.byte	0x00, 0xf0, 0x01, 0x10


	//----- nvinfo : EIATTR_SPARSE_MMA_MASK
	.align		4
.L_23:
        /*0018*/ 	.byte	0x03, 0x50
        /*001a*/ 	.short	0x0000


	//----- nvinfo : EIATTR_MAXREG_COUNT
	.align		4
        /*001c*/ 	.byte	0x03, 0x1b
        /*001e*/ 	.short	0x00a8


	//----- nvinfo : EIATTR_NUM_BARRIERS
	.align		4
        /*0020*/ 	.byte	0x02, 0x4c
        /*0022*/ 	.byte	0x01
	.zero		1


	//----- nvinfo : EIATTR_EXTERNS
	.align		4
        /*0024*/ 	.byte	0x04, 0x0f
        /*0026*/ 	.short	(.L_25 - .L_24)


	//   ....[0]....
	.align		4
.L_24:
        /*0028*/ 	.word	index@(__assertfail)


	//----- nvinfo : EIATTR_MERCURY_ISA_VERSION
	.align		4
.L_25:
        /*002c*/ 	.byte	0x03, 0x5f
        /*002e*/ 	.short	0x0101


	//----- nvinfo : EIATTR_INT_WARP_WIDE_INSTR_OFFSETS
	.align		4
        /*0030*/ 	.byte	0x04, 0x31
        /*0032*/ 	.short	(.L_27 - .L_26)


	//   ....[0]....
.L_26:
        /*0034*/ 	.word	0x000003f0


	//   ....[1]....
        /*0038*/ 	.word	0x00000420


	//   ....[2]....
        /*003c*/ 	.word	0x00000500


	//----- nvinfo : EIATTR_COOP_GROUP_MASK_REGIDS
	.align		4
.L_27:
        /*0040*/ 	.byte	0x04, 0x29
        /*0042*/ 	.short	(.L_29 - .L_28)


	//   ....[0]....
.L_28:
        /*0044*/ 	.word	0xffffffff


	//   ....[1]....
        /*0048*/ 	.word	0xffffffff


	//   ....[2]....
        /*004c*/ 	.word	0xffffffff


	//   ....[3]....
        /*0050*/ 	.word	0xffffffff


	//   ....[4]....
        /*0054*/ 	.word	0xffffffff


	//----- nvinfo : EIATTR_COOP_GROUP_INSTR_OFFSETS
	.align		4
.L_29:
        /*0058*/ 	.byte	0x04, 0x28
        /*005a*/ 	.short	(.L_31 - .L_30)


	//   ....[0]....
.L_30:
        /*005c*/ 	.word	0x00000060


	//   ....[1]....
        /*0060*/ 	.word	0x00000070


	//   ....[2]....
        /*0064*/ 	.word	0x00000130


	//   ....[3]....
        /*0068*/ 	.word	0x00000300


	//   ....[4]....
        /*006c*/ 	.word	0x00000fb0


	//----- nvinfo : EIATTR_REG_RECONFIG
	.align		4
.L_31:
        /*0070*/ 	.byte	0x01, 0x54
	.zero		2


	//----- nvinfo : EIATTR_SYSCALL_OFFSETS
	.align		4
        /*0074*/ 	.byte	0x04, 0x46
        /*0076*/ 	.short	(.L_33 - .L_32)


	//   ....[0]....
.L_32:
        /*0078*/ 	.word	0x00001170


	//----- nvinfo : EIATTR_MBARRIER_INSTR_OFFSETS
	.align		4
.L_33:
        /*007c*/ 	.byte	0x04, 0x39
        /*007e*/ 	.short	(.L_35 - .L_34)


	//   ....[0]....
.L_34:
        /*0080*/ 	.word	0x00000230
        /*0084*/ 	.word	0x000000ff
        /*0088*/ 	.word	0x00000000
        /*008c*/ 	.short	0x0100
        /*008e*/ 	.byte	0x08
	.zero		1


	//   ....[1]....
        /*0090*/ 	.word	0x00000240
        /*0094*/ 	.word	0x000000ff
        /*0098*/ 	.word	0x00000030
        /*009c*/ 	.short	0x0100
        /*009e*/ 	.byte	0x08
	.zero		1


	//   ....[2]....
        /*00a0*/ 	.word	0x00000250
        /*00a4*/ 	.word	0x000000ff
        /*00a8*/ 	.word	0x00000008
        /*00ac*/ 	.short	0x0100
        /*00ae*/ 	.byte	0x08
	.zero		1


	//   ....[3]....
        /*00b0*/ 	.word	0x00000260
        /*00b4*/ 	.word	0x000000ff
        /*00b8*/ 	.word	0x00000038
        /*00bc*/ 	.short	0x0100
        /*00be*/ 	.byte	0x08
	.zero		1


	//   ....[4]....
        /*00c0*/ 	.word	0x00000270
        /*00c4*/ 	.word	0x000000ff
        /*00c8*/ 	.word	0x00000010
        /*00cc*/ 	.short	0x0100
        /*00ce*/ 	.byte	0x08
	.zero		1


	//   ....[5]....
        /*00d0*/ 	.word	0x00000280
        /*00d4*/ 	.word	0x000000ff
        /*00d8*/ 	.word	0x00000040
        /*00dc*/ 	.short	0x0100
        /*00de*/ 	.byte	0x08
	.zero		1


	//   ....[6]....
        /*00e0*/ 	.word	0x00000290
        /*00e4*/ 	.word	0x000000ff
        /*00e8*/ 	.word	0x00000018
        /*00ec*/ 	.short	0x0100
        /*00ee*/ 	.byte	0x08
	.zero		1


	//   ....[7]....
        /*00f0*/ 	.word	0x000002a0
        /*00f4*/ 	.word	0x000000ff
        /*00f8*/ 	.word	0x00000048
        /*00fc*/ 	.short	0x0100
        /*00fe*/ 	.byte	0x08
	.zero		1


	//   ....[8]....
        /*0100*/ 	.word	0x000002b0
        /*0104*/ 	.word	0x000000ff
        /*0108*/ 	.word	0x00000020
        /*010c*/ 	.short	0x0100
        /*010e*/ 	.byte	0x08
	.zero		1


	//   ....[9]....
        /*0110*/ 	.word	0x000002c0
        /*0114*/ 	.word	0x000000ff
        /*0118*/ 	.word	0x00000050
        /*011c*/ 	.short	0x0100
        /*011e*/ 	.byte	0x08
	.zero		1


	//   ....[10]....
        /*0120*/ 	.word	0x000002d0
        /*0124*/ 	.word	0x000000ff
        /*0128*/ 	.word	0x00000028
        /*012c*/ 	.short	0x0100
        /*012e*/ 	.byte	0x08
	.zero		1


	//   ....[11]....
        /*0130*/ 	.word	0x000002e0
        /*0134*/ 	.word	0x000000ff
        /*0138*/ 	.word	0x00000058
        /*013c*/ 	.short	0x0100
        /*013e*/ 	.byte	0x08
	.zero		1


	//   ....[12]....
        /*0140*/ 	.word	0x00000570
        /*0144*/ 	.word	0x000000ff
        /*0148*/ 	.word	0x00000070
        /*014c*/ 	.short	0x0100
        /*014e*/ 	.byte	0x06
	.zero		1


	//   ....[13]....
        /*0150*/ 	.word	0x000005d0
        /*0154*/ 	.word	0x000000ff
        /*0158*/ 	.word	0x00000078
        /*015c*/ 	.short	0x0100
        /*015e*/ 	.byte	0x06
	.zero		1


	//   ....[14]....
        /*0160*/ 	.word	0x000011f0
        /*0164*/ 	.word	0x00000003
        /*0168*/ 	.word	0x00000000
        /*016c*/ 	.short	0x010a
        /*016e*/ 	.byte	0x3f
	.zero		1


	//   ....[15]....
        /*0170*/ 	.word	0x00001230
        /*0174*/ 	.word	0x00000003
        /*0178*/ 	.word	0x00000000
        /*017c*/ 	.short	0x010a
        /*017e*/ 	.byte	0x3f
	.zero		1


	//   ....[16]....
        /*0180*/ 	.word	0x00001ca0
        /*0184*/ 	.word	0x000000ff
        /*0188*/ 	.word	0x00000000
        /*018c*/ 	.short	0x010a
        /*018e*/ 	.byte	0x08
	.zero		1


	//   ....[17]....
        /*0190*/ 	.word	0x00001ce0
        /*0194*/ 	.word	0x000000ff
        /*0198*/ 	.word	0x00000000
        /*019c*/ 	.short	0x010a
        /*019e*/ 	.byte	0x08
	.zero		1


	//   ....[18]....
        /*01a0*/ 	.word	0x00002630
        /*01a4*/ 	.word	0x000000ff
        /*01a8*/ 	.word	0x00000000
        /*01ac*/ 	.short	0x0101
        /*01ae*/ 	.byte	0x08
	.zero		1


	//   ....[19]....
        /*01b0*/ 	.word	0x000027e0
        /*01b4*/ 	.word	0x00000000
        /*01b8*/ 	.word	0x00000000
        /*01bc*/ 	.short	0x0101
        /*01be*/ 	.byte	0x3f
	.zero		1


	//   ....[20]....
        /*01c0*/ 	.word	0x00009f70
        /*01c4*/ 	.word	0x0000000e
        /*01c8*/ 	.word	0x00000030
        /*01cc*/ 	.short	0x010a
        /*01ce*/ 	.byte	0x3f
	.zero		1


	//   ....[21]....
        /*01d0*/ 	.word	0x0000a2f0
        /*01d4*/ 	.word	0x00000006
        /*01d8*/ 	.word	0x00000078
        /*01dc*/ 	.short	0x0101
        /*01de*/ 	.byte	0x3f
	.zero		1


	//   ....[22]....
        /*01e0*/ 	.word	0x0000aa20
        /*01e4*/ 	.word	0x00000007
        /*01e8*/ 	.word	0x00000000
        /*01ec*/ 	.short	0x010a
        /*01ee*/ 	.byte	0x3f
	.zero		1


	//   ....[23]....
        /*01f0*/ 	.word	0x0000aaa0
        /*01f4*/ 	.word	0x00000009
        /*01f8*/ 	.word	0x00000000
        /*01fc*/ 	.short	0x010a
        /*01fe*/ 	.byte	0x3f
	.zero		1


	//   ....[24]....
        /*0200*/ 	.word	0x0000ab30
        /*0204*/ 	.word	0x00000006
        /*0208*/ 	.word	0x00000000
        /*020c*/ 	.short	0x010a
        /*020e*/ 	.byte	0x3f
	.zero		1


	//   ....[25]....
        /*0210*/ 	.word	0x0000abc0
        /*0214*/ 	.word	0x00000009
        /*0218*/ 	.word	0x00000000
        /*021c*/ 	.short	0x010a
        /*021e*/ 	.byte	0x3f
	.zero		1


	//   ....[26]....
        /*0220*/ 	.word	0x0000ac50
        /*0224*/ 	.word	0x00000006
        /*0228*/ 	.word	0x00000000
        /*022c*/ 	.short	0x010a
        /*022e*/ 	.byte	0x3f
	.zero		1


	//   ....[27]....
        /*0230*/ 	.word	0x0000ace0
        /*0234*/ 	.word	0x00000003
        /*0238*/ 	.word	0x00000000
        /*023c*/ 	.short	0x010a
        /*023e*/ 	.byte	0x3f
	.zero		1


	//   ....[28]....
        /*0240*/ 	.word	0x0000ad40
        /*0244*/ 	.word	0x00000003
        /*0248*/ 	.word	0x00000000
        /*024c*/ 	.short	0x010a
        /*024e*/ 	.byte	0x3f
	.zero		1


	//   ....[29]....
        /*0250*/ 	.word	0x0000ada0
        /*0254*/ 	.word	0x00000005
        /*0258*/ 	.word	0x00000000
        /*025c*/ 	.short	0x010a
        /*025e*/ 	.byte	0x3f
	.zero		1


	//   ....[30]....
        /*0260*/ 	.word	0x0000ae70
        /*0264*/ 	.word	0x0000000e
        /*0268*/ 	.word	0x00000030
        /*026c*/ 	.short	0x010a
        /*026e*/ 	.byte	0x3f
	.zero		1


	//   ....[31]....
        /*0270*/ 	.word	0x0000af40
        /*0274*/ 	.word	0x00000007
        /*0278*/ 	.word	0x00000000
        /*027c*/ 	.short	0x010a
        /*027e*/ 	.byte	0x3f
	.zero		1


	//   ....[32]....
        /*0280*/ 	.word	0x0000af90
        /*0284*/ 	.word	0x00000009
        /*0288*/ 	.word	0x00000000
        /*028c*/ 	.short	0x010a
        /*028e*/ 	.byte	0x3f
	.zero		1


	//   ....[33]....
        /*0290*/ 	.word	0x0000afe0
        /*0294*/ 	.word	0x00000006
        /*0298*/ 	.word	0x00000000
        /*029c*/ 	.short	0x010a
        /*029e*/ 	.byte	0x3f
	.zero		1


	//   ....[34]....
        /*02a0*/ 	.word	0x0000b030
        /*02a4*/ 	.word	0x00000009
        /*02a8*/ 	.word	0x00000000
        /*02ac*/ 	.short	0x010a
        /*02ae*/ 	.byte	0x3f
	.zero		1


	//   ....[35]....
        /*02b0*/ 	.word	0x0000b080
        /*02b4*/ 	.word	0x00000006
        /*02b8*/ 	.word	0x00000000
        /*02bc*/ 	.short	0x010a
        /*02be*/ 	.byte	0x3f
	.zero		1


	//----- nvinfo : EIATTR_NUM_MBARRIERS
	.align		4
.L_35:
        /*02c0*/ 	.byte	0x03, 0x38
        /*02c2*/ 	.short	0x000e


	//----- nvinfo : EIATTR_EXIT_INSTR_OFFSETS
	.align		4
        /*02c4*/ 	.byte	0x04, 0x1c
        /*02c6*/ 	.short	(.L_37 - .L_36)


	//   ....[0]....
.L_36:
        /*02c8*/ 	.word	0x00000620


	//   ....[1]....
        /*02cc*/ 	.word	0x00000ee0


	//   ....[2]....
        /*02d0*/ 	.word	0x000095e0


	//   ....[3]....
        /*02d4*/ 	.word	0x00009c10


	//   ....[4]....
        /*02d8*/ 	.word	0x0000ad30


	//----- nvinfo : EIATTR_MAX_THREADS
	.align		4
.L_37:
        /*02dc*/ 	.byte	0x04, 0x05
        /*02de*/ 	.short	(.L_39 - .L_38)
.L_38:
        /*02e0*/ 	.word	0x00000180
        /*02e4*/ 	.word	0x00000001
        /*02e8*/ 	.word	0x00000001


	//----- nvinfo : EIATTR_CRS_STACK_SIZE
	.align		4
.L_39:
        /*02ec*/ 	.byte	0x04, 0x1e
        /*02ee*/ 	.short	(.L_41 - .L_40)
.L_40:
        /*02f0*/ 	.word	0x00000000


	//----- nvinfo : EIATTR_CBANK_PARAM_SIZE
	.align		4
.L_41:
        /*02f4*/ 	.byte	0x03, 0x19
        /*02f6*/ 	.short	0x0470


	//----- nvinfo : EIATTR_PARAM_CBANK
	.align		4
        /*02f8*/ 	.byte	0x04, 0x0a
        /*02fa*/ 	.short	(.L_43 - .L_42)
	.align		4
.L_42:
        /*02fc*/ 	.word	index@(.nv.constant0._ZN7cutlass13device_kernelINS_4gemm6kernel13GemmUniversalIN4cute5tupleIJiiiiEEENS1_10collective13CollectiveMmaINS1_34MainloopSm90TmaGmmaWarpSpecializedILi6ENS5_IJNS4_1CILi1EEESB_SB_EEENS1_35KernelTmaWarpSpecializedCooperativeEEENS5_IJNSA_ILi512EEENSA_ILi48EEENSA_ILi32EEEEEENS_10bfloat16_tENS5_IJlSB_lEEESJ_SK_NS4_8TiledMMAINS4_8MMA_AtomIJNS4_4SM904GMMA27MMA_64x16x16_F32BF16BF16_SSILNSO_5MajorE0ELSQ_0ELNSO_7ScaleInE1ELSR_1EEEEEENS4_6LayoutINS5_IJNSA_ILi2EEESB_SB_EEENS5_IJSB_NSA_ILi0EEESX_EEEEENS5_IJNS4_10UnderscoreES10_S10_EEEEENS4_13SM90_TMA_LOADENS4_14ComposedLayoutINS4_7SwizzleILi2ELi4ELi3EEENS4_18smem_ptr_flag_bitsILi16EEENSU_INS5_IJNSA_ILi8EEESH_EEENS5_IJSH_SB_EEEEEEEvNS4_8identityES13_S1D_vS1E_EENS_8epilogue10collective6detail29Sm90TmaWarpSpecializedAdapterINS1H_15DefaultEpilogueISJ_SK_SK_NS1G_6thread17LinearCombinationISJ_Li1EffLNS1L_9ScaleType4KindE0ELNS_15FloatRoundStyleE2ESJ_EENS1_15EpilogueDefaultEEEEEvvEEEEvNT_6ParamsE)
        /*0300*/ 	.short	0x0210
        /*0302*/ 	.short	0x0470


	//----- nvinfo : EIATTR_SW_WAR
	.align		4
.L_43:
        /*0304*/ 	.byte	0x04, 0x36
        /*0306*/ 	.short	(.L_45 - .L_44)
.L_44:
        /*0308*/ 	.word	0x00000008
.L_45:


//--------------------- .nv.callgraph             --------------------------
	.section	.nv.callgraph,"",@"SHT_CUDA_CALLGRAPH"
	.align	4
	.sectionentsize	8
	.align		4
        /*0000*/ 	.word	0x00000000
	.align		4
        /*0004*/ 	.word	0xffffffff
	.align		4
        /*0008*/ 	.word	index@(_ZN7cutlass13device_kernelINS_4gemm6kernel13GemmUniversalIN4cute5tupleIJiiiiEEENS1_10collective13CollectiveMmaINS1_34MainloopSm90TmaGmmaWarpSpecializedILi6ENS5_IJNS4_1CILi1EEESB_SB_EEENS1_35KernelTmaWarpSpecializedCooperativeEEENS5_IJNSA_ILi512EEENSA_ILi48EEENSA_ILi32EEEEEENS_10bfloat16_tENS5_IJlSB_lEEESJ_SK_NS4_8TiledMMAINS4_8MMA_AtomIJNS4_4SM904GMMA27MMA_64x16x16_F32BF16BF16_SSILNSO_5MajorE0ELSQ_0ELNSO_7ScaleInE1ELSR_1EEEEEENS4_6LayoutINS5_IJNSA_ILi2EEESB_SB_EEENS5_IJSB_NSA_ILi0EEESX_EEEEENS5_IJNS4_10UnderscoreES10_S10_EEEEENS4_13SM90_TMA_LOADENS4_14ComposedLayoutINS4_7SwizzleILi2ELi4ELi3EEENS4_18smem_ptr_flag_bitsILi16EEENSU_INS5_IJNSA_ILi8EEESH_EEENS5_IJSH_SB_EEEEEEEvNS4_8identityES13_S1D_vS1E_EENS_8epilogue10collective6detail29Sm90TmaWarpSpecializedAdapterINS1H_15DefaultEpilogueISJ_SK_SK_NS1G_6thread17LinearCombinationISJ_Li1EffLNS1L_9ScaleType4KindE0ELNS_15FloatRoundStyleE2ESJ_EENS1_15EpilogueDefaultEEEEEvvEEEEvNT_6ParamsE)
	.align		4
        /*000c*/ 	.word	index@(__assertfail)
	.align		4
        /*0010*/ 	.word	0x00000000
	.align		4
        /*0014*/ 	.word	0xfffffffe
	.align		4
        /*0018*/ 	.word	0x00000000
	.align		4
        /*001c*/ 	.word	0xfffffffd
	.align		4
        /*0020*/ 	.word	0x00000000
	.align		4
        /*0024*/ 	.word	0xfffffffc


//--------------------- .nv.constant4             --------------------------
	.section	.nv.constant4,"a",@progbits
	.align	8
	.align		8
.nv.constant4:
        /*0000*/ 	.dword	__assertfail
	.align		8
        /*0008*/ 	.dword	__unnamed_1
	.align		8
        /*0010*/ 	.dword	_ZN39_INTERNAL_ad05b21f_4_k_cu_11f23b01_86084cuda3std3__45__cpo5beginE
	.align		8
        /*0018*/ 	.dword	_ZN39_INTERNAL_ad05b21f_4_k_cu_11f23b01_86084cuda3std3__45__cpo3endE
	.align		8
        /*0020*/ 	.dword	_ZN39_INTERNAL_ad05b21f_4_k_cu_11f23b01_86084cuda3std3__45__cpo6cbeginE
	.align		8
        /*0028*/ 	.dword	_ZN39_INTERNAL_ad05b21f_4_k_cu_11f23b01_86084cuda3std3__45__cpo4cendE
	.align		8
        /*0030*/ 	.dword	_ZN39_INTERNAL_ad05b21f_4_k_cu_11f23b01_86084cuda3std3__441_GLOBAL__N__ad05b21f_4_k_cu_11f23b01_86086ignoreE
	.align		8
        /*0038*/ 	.dword	_ZN39_INTERNAL_ad05b21f_4_k_cu_11f23b01_86084cuda3std3__419piecewise_constructE
	.align		8
        /*0040*/ 	.dword	_ZN39_INTERNAL_ad05b21f_4_k_cu_11f23b01_86084cuda3std3__48in_placeE
	.align		8
        /*0048*/ 	.dword	_ZN39_INTERNAL_ad05b21f_4_k_cu_11f23b01_86084cuda3std6ranges3__45__cpo4swapE
	.align		8
        /*0050*/ 	.dword	_ZN39_INTERNAL_ad05b21f_4_k_cu_11f23b01_86084cuda3std6ranges3__45__cpo9iter_moveE
	.align		8
        /*0058*/ 	.dword	_ZN39_INTERNAL_ad05b21f_4_k_cu_11f23b01_86084cute7productE
	.align		8
        /*0060*/ 	.dword	_ZN39_INTERNAL_ad05b21f_4_k_cu_11f23b01_86084cute1_E
	.align		8
        /*0068*/ 	.dword	$str$22
	.align		8
        /*0070*/ 	.dword	$str$23


//--------------------- .text._ZN7cutlass13device_kernelINS_4gemm6kernel13GemmUniversalIN4cute5tupleIJiiiiEEENS1_10collective13CollectiveMmaINS1_34MainloopSm90TmaGmmaWarpSpecializedILi6ENS5_IJNS4_1CILi1EEESB_SB_EEENS1_35KernelTmaWarpSpecializedCooperativeEEENS5_IJNSA_ILi512EEENSA_ILi48EEENSA_ILi32EEEEEENS_10bfloat16_tENS5_IJlSB_lEEESJ_SK_NS4_8TiledMMAINS4_8MMA_AtomIJNS4_4SM904GMMA27MMA_64x16x16_F32BF16BF16_SSILNSO_5MajorE0ELSQ_0ELNSO_7ScaleInE1ELSR_1EEEEEENS4_6LayoutINS5_IJNSA_ILi2EEESB_SB_EEENS5_IJSB_NSA_ILi0EEESX_EEEEENS5_IJNS4_10UnderscoreES10_S10_EEEEENS4_13SM90_TMA_LOADENS4_14ComposedLayoutINS4_7SwizzleILi2ELi4ELi3EEENS4_18smem_ptr_flag_bitsILi16EEENSU_INS5_IJNSA_ILi8EEESH_EEENS5_IJSH_SB_EEEEEEEvNS4_8identityES13_S1D_vS1E_EENS_8epilogue10collective6detail29Sm90TmaWarpSpecializedAdapterINS1H_15DefaultEpilogueISJ_SK_SK_NS1G_6thread17LinearCombinationISJ_Li1EffLNS1L_9ScaleType4KindE0ELNS_15FloatRoundStyleE2ESJ_EENS1_15EpilogueDefaultEEEEEvvEEEEvNT_6ParamsE --------------------------
	.section	.text._ZN7cutlass13device_kernelINS_4gemm6kernel13GemmUniversalIN4cute5tupleIJiiiiEEENS1_10collective13CollectiveMmaINS1_34MainloopSm90TmaGmmaWarpSpecializedILi6ENS5_IJNS4_1CILi1EEESB_SB_EEENS1_35KernelTmaWarpSpecializedCooperativeEEENS5_IJNSA_ILi512EEENSA_ILi48EEENSA_ILi32EEEEEENS_10bfloat16_tENS5_IJlSB_lEEESJ_SK_NS4_8TiledMMAINS4_8MMA_AtomIJNS4_4SM904GMMA27MMA_64x16x16_F32BF16BF16_SSILNSO_5MajorE0ELSQ_0ELNSO_7ScaleInE1ELSR_1EEEEEENS4_6LayoutINS5_IJNSA_ILi2EEESB_SB_EEENS5_IJSB_NSA_ILi0EEESX_EEEEENS5_IJNS4_10UnderscoreES10_S10_EEEEENS4_13SM90_TMA_LOADENS4_14ComposedLayoutINS4_7SwizzleILi2ELi4ELi3EEENS4_18smem_ptr_flag_bitsILi16EEENSU_INS5_IJNSA_ILi8EEESH_EEENS5_IJSH_SB_EEEEEEEvNS4_8identityES13_S1D_vS1E_EENS_8epilogue10collective6detail29Sm90TmaWarpSpecializedAdapterINS1H_15DefaultEpilogueISJ_SK_SK_NS1G_6thread17LinearCombinationISJ_Li1EffLNS1L_9ScaleType4KindE0ELNS_15FloatRoundStyleE2ESJ_EENS1_15EpilogueDefaultEEEEEvvEEEEvNT_6ParamsE,"ax",@progbits
	.align	128
.text._ZN7cutlass13device_kernelINS_4gemm6kernel13GemmUniversalIN4cute5tupleIJiiiiEEENS1_10collective13CollectiveMmaINS1_34MainloopSm90TmaGmmaWarpSpecializedILi6ENS5_IJNS4_1CILi1EEESB_SB_EEENS1_35KernelTmaWarpSpecializedCooperativeEEENS5_IJNSA_ILi512EEENSA_ILi48EEENSA_ILi32EEEEEENS_10bfloat16_tENS5_IJlSB_lEEESJ_SK_NS4_8TiledMMAINS4_8MMA_AtomIJNS4_4SM904GMMA27MMA_64x16x16_F32BF16BF16_SSILNSO_5MajorE0ELSQ_0ELNSO_7ScaleInE1ELSR_1EEEEEENS4_6LayoutINS5_IJNSA_ILi2EEESB_SB_EEENS5_IJSB_NSA_ILi0EEESX_EEEEENS5_IJNS4_10UnderscoreES10_S10_EEEEENS4_13SM90_TMA_LOADENS4_14ComposedLayoutINS4_7SwizzleILi2ELi4ELi3EEENS4_18smem_ptr_flag_bitsILi16EEENSU_INS5_IJNSA_ILi8EEESH_EEENS5_IJSH_SB_EEEEEEEvNS4_8identityES13_S1D_vS1E_EENS_8epilogue10collective6detail29Sm90TmaWarpSpecializedAdapterINS1H_15DefaultEpilogueISJ_SK_SK_NS1G_6thread17LinearCombinationISJ_Li1EffLNS1L_9ScaleType4KindE0ELNS_15FloatRoundStyleE2ESJ_EENS1_15EpilogueDefaultEEEEEvvEEEEvNT_6ParamsE:
        .type           _ZN7cutlass13device_kernelINS_4gemm6kernel13GemmUniversalIN4cute5tupleIJiiiiEEENS1_10collective13CollectiveMmaINS1_34MainloopSm90TmaGmmaWarpSpecializedILi6ENS5_IJNS4_1CILi1EEESB_SB_EEENS1_35KernelTmaWarpSpecializedCooperativeEEENS5_IJNSA_ILi512EEENSA_ILi48EEENSA_ILi32EEEEEENS_10bfloat16_tENS5_IJlSB_lEEESJ_SK_NS4_8TiledMMAINS4_8MMA_AtomIJNS4_4SM904GMMA27MMA_64x16x16_F32BF16BF16_SSILNSO_5MajorE0ELSQ_0ELNSO_7ScaleInE1ELSR_1EEEEEENS4_6LayoutINS5_IJNSA_ILi2EEESB_SB_EEENS5_IJSB_NSA_ILi0EEESX_EEEEENS5_IJNS4_10UnderscoreES10_S10_EEEEENS4_13SM90_TMA_LOADENS4_14ComposedLayoutINS4_7SwizzleILi2ELi4ELi3EEENS4_18smem_ptr_flag_bitsILi16EEENSU_INS5_IJNSA_ILi8EEESH_EEENS5_IJSH_SB_EEEEEEEvNS4_8identityES13_S1D_vS1E_EENS_8epilogue10collective6detail29Sm90TmaWarpSpecializedAdapterINS1H_15DefaultEpilogueISJ_SK_SK_NS1G_6thread17LinearCombinationISJ_Li1EffLNS1L_9ScaleType4KindE0ELNS_15FloatRoundStyleE2ESJ_EENS1_15EpilogueDefaultEEEEEvvEEEEvNT_6ParamsE,@function
        .size           _ZN7cutlass13device_kernelINS_4gemm6kernel13GemmUniversalIN4cute5tupleIJiiiiEEENS1_10collective13CollectiveMmaINS1_34MainloopSm90TmaGmmaWarpSpecializedILi6ENS5_IJNS4_1CILi1EEESB_SB_EEENS1_35KernelTmaWarpSpecializedCooperativeEEENS5_IJNSA_ILi512EEENSA_ILi48EEENSA_ILi32EEEEEENS_10bfloat16_tENS5_IJlSB_lEEESJ_SK_NS4_8TiledMMAINS4_8MMA_AtomIJNS4_4SM904GMMA27MMA_64x16x16_F32BF16BF16_SSILNSO_5MajorE0ELSQ_0ELNSO_7ScaleInE1ELSR_1EEEEEENS4_6LayoutINS5_IJNSA_ILi2EEESB_SB_EEENS5_IJSB_NSA_ILi0EEESX_EEEEENS5_IJNS4_10UnderscoreES10_S10_EEEEENS4_13SM90_TMA_LOADENS4_14ComposedLayoutINS4_7SwizzleILi2ELi4ELi3EEENS4_18smem_ptr_flag_bitsILi16EEENSU_INS5_IJNSA_ILi8EEESH_EEENS5_IJSH_SB_EEEEEEEvNS4_8identityES13_S1D_vS1E_EENS_8epilogue10collective6detail29Sm90TmaWarpSpecializedAdapterINS1H_15DefaultEpilogueISJ_SK_SK_NS1G_6thread17LinearCombinationISJ_Li1EffLNS1L_9ScaleType4KindE0ELNS_15FloatRoundStyleE2ESJ_EENS1_15EpilogueDefaultEEEEEvvEEEEvNT_6ParamsE,(.L_x_250 - _ZN7cutlass13device_kernelINS_4gemm6kernel13GemmUniversalIN4cute5tupleIJiiiiEEENS1_10collective13CollectiveMmaINS1_34MainloopSm90TmaGmmaWarpSpecializedILi6ENS5_IJNS4_1CILi1EEESB_SB_EEENS1_35KernelTmaWarpSpecializedCooperativeEEENS5_IJNSA_ILi512EEENSA_ILi48EEENSA_ILi32EEEEEENS_10bfloat16_tENS5_IJlSB_lEEESJ_SK_NS4_8TiledMMAINS4_8MMA_AtomIJNS4_4SM904GMMA27MMA_64x16x16_F32BF16BF16_SSILNSO_5MajorE0ELSQ_0ELNSO_7ScaleInE1ELSR_1EEEEEENS4_6LayoutINS5_IJNSA_ILi2EEESB_SB_EEENS5_IJSB_NSA_ILi0EEESX_EEEEENS5_IJNS4_10UnderscoreES10_S10_EEEEENS4_13SM90_TMA_LOADENS4_14ComposedLayoutINS4_7SwizzleILi2ELi4ELi3EEENS4_18smem_ptr_flag_bitsILi16EEENSU_INS5_IJNSA_ILi8EEESH_EEENS5_IJSH_SB_EEEEEEEvNS4_8identityES13_S1D_vS1E_EENS_8epilogue10collective6detail29Sm90TmaWarpSpecializedAdapterINS1H_15DefaultEpilogueISJ_SK_SK_NS1G_6thread17LinearCombinationISJ_Li1EffLNS1L_9ScaleType4KindE0ELNS_15FloatRoundStyleE2ESJ_EENS1_15EpilogueDefaultEEEEEvvEEEEvNT_6ParamsE)
        .other          _ZN7cutlass13device_kernelINS_4gemm6kernel13GemmUniversalIN4cute5tupleIJiiiiEEENS1_10collective13CollectiveMmaINS1_34MainloopSm90TmaGmmaWarpSpecializedILi6ENS5_IJNS4_1CILi1EEESB_SB_EEENS1_35KernelTmaWarpSpecializedCooperativeEEENS5_IJNSA_ILi512EEENSA_ILi48EEENSA_ILi32EEEEEENS_10bfloat16_tENS5_IJlSB_lEEESJ_SK_NS4_8TiledMMAINS4_8MMA_AtomIJNS4_4SM904GMMA27MMA_64x16x16_F32BF16BF16_SSILNSO_5MajorE0ELSQ_0ELNSO_7ScaleInE1ELSR_1EEEEEENS4_6LayoutINS5_IJNSA_ILi2EEESB_SB_EEENS5_IJSB_NSA_ILi0EEESX_EEEEENS5_IJNS4_10UnderscoreES10_S10_EEEEENS4_13SM90_TMA_LOADENS4_14ComposedLayoutINS4_7SwizzleILi2ELi4ELi3EEENS4_18smem_ptr_flag_bitsILi16EEENSU_INS5_IJNSA_ILi8EEESH_EEENS5_IJSH_SB_EEEEEEEvNS4_8identityES13_S1D_vS1E_EENS_8epilogue10collective6detail29Sm90TmaWarpSpecializedAdapterINS1H_15DefaultEpilogueISJ_SK_SK_NS1G_6thread17LinearCombinationISJ_Li1EffLNS1L_9ScaleType4KindE0ELNS_15FloatRoundStyleE2ESJ_EENS1_15EpilogueDefaultEEEEEvvEEEEvNT_6ParamsE,@"STO_CUDA_ENTRY STV_DEFAULT"
_ZN7cutlass13device_kernelINS_4gemm6kernel13GemmUniversalIN4cute5tupleIJiiiiEEENS1_10collective13CollectiveMmaINS1_34MainloopSm90TmaGmmaWarpSpecializedILi6ENS5_IJNS4_1CILi1EEESB_SB_EEENS1_35KernelTmaWarpSpecializedCooperativeEEENS5_IJNSA_ILi512EEENSA_ILi48EEENSA_ILi32EEEEEENS_10bfloat16_tENS5_IJlSB_lEEESJ_SK_NS4_8TiledMMAINS4_8MMA_AtomIJNS4_4SM904GMMA27MMA_64x16x16_F32BF16BF16_SSILNSO_5MajorE0ELSQ_0ELNSO_7ScaleInE1ELSR_1EEEEEENS4_6LayoutINS5_IJNSA_ILi2EEESB_SB_EEENS5_IJSB_NSA_ILi0EEESX_EEEEENS5_IJNS4_10UnderscoreES10_S10_EEEEENS4_13SM90_TMA_LOADENS4_14ComposedLayoutINS4_7SwizzleILi2ELi4ELi3EEENS4_18smem_ptr_flag_bitsILi16EEENSU_INS5_IJNSA_ILi8EEESH_EEENS5_IJSH_SB_EEEEEEEvNS4_8identityES13_S1D_vS1E_EENS_8epilogue10collective6detail29Sm90TmaWarpSpecializedAdapterINS1H_15DefaultEpilogueISJ_SK_SK_NS1G_6thread17LinearCombinationISJ_Li1EffLNS1L_9ScaleType4KindE0ELNS_15FloatRoundStyleE2ESJ_EENS1_15EpilogueDefaultEEEEEvvEEEEvNT_6ParamsE:
[----:B------:R-:W0:Y:S01]  /*0000*/  LDC R1, c[0x0][0x28] ;  /* 0x00000a00ff017b82 */ /* 0x000e220000000800 */
[----:B------:R-:W1:Y:S01]  /*0010*/  S2R R18, SR_TID.X ;  /* 0x0000000000127919 */ /* 0x000e620000002100 */
[----:B------:R-:W-:Y:S01]  /*0020*/  ELECT P0, URZ, PT ;  /* 0x00000000003f782f */ /* 0x000fe20003800000 */
[----:B------:R-:W-:Y:S01]  /*0030*/  BSSY B0, `(.L_x_0) ;  /* 0x000000f000007945 */ /* 0x000fe20003800000 */
[--C-:B-1----:R-:W-:Y:S02]  /*0040*/  SHF.R.U32.HI R0, RZ, 0x5, R18.reuse ;  /* 0x00000005ff007819 */ /* 0x102fe40000011612 */
[----:B------:R-:W-:-:S03]  /*0050*/  SHF.R.U32.HI R22, RZ, 0x7, R18 ;  /* 0x00000007ff167819 */ /* 0x000fc60000011612 */
[----:B------:R-:W1:Y:S04]  /*0060*/  SHFL.IDX PT, R5, R0, RZ, 0x1f ;  /* 0x00001fff00057589 */ /* 0x000e6800000e0000 */
[----:B------:R2:W3:Y:S01]  /*0070*/  SHFL.IDX PT, R8, R22, RZ, 0x1f ;  /* 0x00001fff16087589 */ /* 0x0004e200000e0000 */
[----:B-1----:R-:W-:-:S13]  /*0080*/  ISETP.NE.OR P0, PT, R5, RZ, !P0 ;  /* 0x000000ff0500720c */ /* 0x002fda0004705670 */
[----:B0-23--:R-:W-:Y:S05]  /*0090*/  @P0 BRA `(.L_x_1) ;  /* 0x0000000000200947 */ /* 0x00dfea0003800000 */
[----:B------:R-:W-:Y:S02]  /*00a0*/  ULDC.64 UR4, c[0x0][0x198] ;  /* 0x0000660000047ab9 */ /* 0x000fe40000000a00 */
[----:B------:R-:W-:Y:S02]  /*00b0*/  UIADD3 UR6, UP0, UR4, 0xf0, URZ ;  /* 0x000000f004067890 */ /* 0x000fe4000ff1e03f */
[----:B------:R-:W-:Y:S02]  /*00c0*/  UIADD3 UR4, UP1, UR4, 0x1f0, URZ ;  /* 0x000001f004047890 */ /* 0x000fe4000ff3e03f */
[----:B------:R-:W-:Y:S02]  /*00d0*/  UIADD3.X UR7, URZ, UR5, URZ, UP0, !UPT ;  /* 0x000000053f077290 */ /* 0x000fe400087fe43f */
[----:B------:R-:W-:-:S07]  /*00e0*/  UIADD3.X UR5, URZ, UR5, URZ, UP1, !UPT ;  /* 0x000000053f057290 */ /* 0x000fce0008ffe43f */
[----:B------:R0:W-:Y:S02]  /*00f0*/  UTMACCTL.PF [UR6] ;  /* 0x00000000060079b9 */ /* 0x0001e40008040000 */
[----:B------:R0:W-:Y:S02]  /*0100*/  UTMACCTL.PF [UR4] ;  /* 0x00000000040079b9 */ /* 0x0001e40008040000 */
[----:B0-----:R-:W-:Y:S01]  /*0110*/  NOP ;  /* 0x0000000000007918 */ /* 0x001fe20000000000 */
.L_x_1:
[----:B------:R-:W-:Y:S05]  /*0120*/  BSYNC B0 ;  /* 0x0000000000007941 */ /* 0x000fea0003800000 */
.L_x_0:
[----:B------:R-:W0:Y:S02]  /*0130*/  SHFL.IDX PT, R2, R0, RZ, 0x1f ;  /* 0x00001fff00027589 */ /* 0x000e2400000e0000 */
[----:B0-----:R-:W-:-:S13]  /*0140*/  ISETP.NE.AND P0, PT, R2, RZ, PT ;  /* 0x000000ff0200720c */ /* 0x001fda0003f05270 */
[----:B------:R-:W-:Y:S05]  /*0150*/  @P0 BRA `(.L_x_2) ;  /* 0x0000000000680947 */ /* 0x000fea0003800000 */
[----:B------:R-:W0:Y:S01]  /*0160*/  S2UR UR8, SR_CgaCtaId ;  /* 0x00000000000879c3 */ /* 0x000e220000008800 */
[----:B------:R-:W-:Y:S01]  /*0170*/  UMOV UR4, 0x400 ;  /* 0x0000040000047882 */ /* 0x000fe20000000000 */
[----:B------:R-:W-:Y:S01]  /*0180*/  UMOV UR5, 0x1 ;  /* 0x0000000100057882 */ /* 0x000fe20000000000 */
[----:B------:R-:W-:Y:S01]  /*0190*/  UMOV UR6, 0x100 ;  /* 0x0000010000067882 */ /* 0x000fe20000000000 */
[----:B------:R-:W-:Y:S01]  /*01a0*/  ELECT P0, URZ, PT ;  /* 0x00000000003f782f */ /* 0x000fe20003800000 */
[----:B------:R-:W-:-:S04]  /*01b0*/  UIADD3 UR6, -UR6, 0x100000, URZ ;  /* 0x0010000006067890 */ /* 0x000fc8000fffe13f */
[----:B------:R-:W-:Y:S02]  /*01c0*/  USHF.L.U32 UR7, UR6, 0xb, URZ ;  /* 0x0000000b06077899 */ /* 0x000fe4000800063f */
[----:B------:R-:W-:Y:S02]  /*01d0*/  USHF.L.U32 UR6, UR6, 0x1, URZ ;  /* 0x0000000106067899 */ /* 0x000fe4000800063f */
[----:B0-----:R-:W-:Y:S02]  /*01e0*/  ULEA UR8, UR8, UR4, 0x18 ;  /* 0x0000000408087291 */ /* 0x001fe4000f8ec03f */
[----:B------:R-:W-:-:S04]  /*01f0*/  UIADD3 UR4, -UR5, 0x100000, URZ ;  /* 0x0010000005047890 */ /* 0x000fc8000fffe13f */
[----:B------:R-:W-:Y:S02]  /*0200*/  USHF.L.U32 UR5, UR4, 0xb, URZ ;  /* 0x0000000b04057899 */ /* 0x000fe4000800063f */
[----:B------:R-:W-:Y:S01]  /*0210*/  USHF.L.U32 UR4, UR4, 0x1, URZ ;  /* 0x0000000104047899 */ /* 0x000fe2000800063f */
[----:B------:R-:W0:Y:S11]  /*0220*/  FENCE.VIEW.ASYNC.S ;  /* 0x00000000000073c6 */ /* 0x000e360000000000 */
[----:B0-----:R0:W1:Y:S01]  /*0230*/  SYNCS.EXCH.64 URZ, [UR8], UR4 ;  /* 0x00000004083f75b2 */ /* 0x0010620008000100 */
[----:B------:R0:W2:Y:S01]  /*0240*/  SYNCS.EXCH.64 URZ, [UR8+0x30], UR6 ;  /* 0x00003006083f75b2 */ /* 0x0000a20008000100 */
[----:B------:R0:W3:Y:S01]  /*0250*/  SYNCS.EXCH.64 URZ, [UR8+0x8], UR4 ;  /* 0x00000804083f75b2 */ /* 0x0000e20008000100 */
[----:B------:R0:W4:Y:S01]  /*0260*/  SYNCS.EXCH.64 URZ, [UR8+0x38], UR6 ;  /* 0x00003806083f75b2 */ /* 0x0001220008000100 */
[----:B------:R0:W0:Y:S01]  /*0270*/  SYNCS.EXCH.64 URZ, [UR8+0x10], UR4 ;  /* 0x00001004083f75b2 */ /* 0x0000220008000100 */
[----:B------:R0:W0:Y:S01]  /*0280*/  SYNCS.EXCH.64 URZ, [UR8+0x40], UR6 ;  /* 0x00004006083f75b2 */ /* 0x0000220008000100 */
[----:B------:R0:W0:Y:S01]  /*0290*/  SYNCS.EXCH.64 URZ, [UR8+0x18], UR4 ;  /* 0x00001804083f75b2 */ /* 0x0000220008000100 */
[----:B------:R0:W0:Y:S01]  /*02a0*/  SYNCS.EXCH.64 URZ, [UR8+0x48], UR6 ;  /* 0x00004806083f75b2 */ /* 0x0000220008000100 */
[----:B------:R0:W0:Y:S01]  /*02b0*/  SYNCS.EXCH.64 URZ, [UR8+0x20], UR4 ;  /* 0x00002004083f75b2 */ /* 0x0000220008000100 */
[----:B------:R0:W0:Y:S01]  /*02c0*/  SYNCS.EXCH.64 URZ, [UR8+0x50], UR6 ;  /* 0x00005006083f75b2 */ /* 0x0000220008000100 */
[----:B------:R0:W0:Y:S01]  /*02d0*/  SYNCS.EXCH.64 URZ, [UR8+0x28], UR4 ;  /* 0x00002804083f75b2 */ /* 0x0000220008000100 */
[----:B------:R0:W0:Y:S01]  /*02e0*/  SYNCS.EXCH.64 URZ, [UR8+0x58], UR6 ;  /* 0x00005806083f75b2 */ /* 0x0000220008000100 */
[----:B------:R-:W-:Y:S01]  /*02f0*/  NOP ;  /* 0x0000000000007918 */ /* 0x000fe20000000000 */
.L_x_2:
[----:B------:R-:W5:Y:S01]  /*0300*/  SHFL.IDX PT, R0, R0, RZ, 0x1f ;  /* 0x00001fff00007589 */ /* 0x000f6200000e0000 */
[----:B------:R-:W-:Y:S01]  /*0310*/  ELECT P0, URZ, PT ;  /* 0x00000000003f782f */ /* 0x000fe20003800000 */
[----:B------:R-:W1:Y:S01]  /*0320*/  LDC R2, c[0x0][0x65c] ;  /* 0x00019700ff027b82 */ /* 0x000e620000000800 */
[----:B------:R-:W-:Y:S01]  /*0330*/  SHF.R.S32.HI R6, RZ, 0x1f, R5 ;  /* 0x0000001fff067819 */ /* 0x000fe20000011405 */
[----:B------:R-:W2:Y:S01]  /*0340*/  S2R R3, SR_CTAID.Y ;  /* 0x0000000000037919 */ /* 0x000ea20000002600 */
[----:B0-----:R-:W-:Y:S01]  /*0350*/  UMOV UR4, 0x20 ;  /* 0x0000002000047882 */ /* 0x001fe20000000000 */
[----:B------:R-:W-:Y:S01]  /*0360*/  ISETP.NE.AND P2, PT, R8, RZ, PT ;  /* 0x000000ff0800720c */ /* 0x000fe20003f45270 */
[----:B------:R-:W-:Y:S01]  /*0370*/  NOP ;  /* 0x0000000000007918 */ /* 0x000fe20000000000 */
[----:B------:R-:W0:Y:S01]  /*0380*/  S2R R4, SR_CTAID.X ;  /* 0x0000000000047919 */ /* 0x000e220000002500 */
[----:B------:R-:W-:Y:S01]  /*0390*/  LEA.HI R6, R6, R5, RZ, 0x2 ;  /* 0x0000000506067211 */ /* 0x000fe200078f10ff */
[----:B------:R-:W-:Y:S01]  /*03a0*/  NOP ;  /* 0x0000000000007918 */ /* 0x000fe20000000000 */
[----:B-----5:R-:W-:-:S02]  /*03b0*/  ISETP.NE.OR P0, PT, R0, RZ, !P0 ;  /* 0x000000ff0000720c */ /* 0x020fc40004705670 */
[----:B-1----:R-:W-:-:S04]  /*03c0*/  ISETP.NE.AND P3, PT, R2, 0x1, PT ;  /* 0x000000010200780c */ /* 0x002fc80003f65270 */
[----:B------:R-:W-:Y:S02]  /*03d0*/  P2R R0, PR, RZ, 0x8 ;  /* 0x00000008ff007803 */ /* 0x000fe40000000000 */
[----:B------:R-:W-:-:S05]  /*03e0*/  LOP3.LUT R0, R6, 0xfffffffc, RZ, 0xc0, !PT ;  /* 0xfffffffc06007812 */ /* 0x000fca00078ec0ff */
[----:B------:R-:W-:Y:S01]  /*03f0*/  VOTEU.ALL UP0, P0 ;  /* 0x00000000003f7886 */ /* 0x000fe20000000000 */
[----:B------:R-:W-:Y:S01]  /*0400*/  IMAD.IADD R0, R5, 0x1, -R0 ;  /* 0x0000000105007824 */ /* 0x000fe200078e0a00 */
[----:B------:R-:W0:Y:S01]  /*0410*/  @P3 LDC R17, c[0x0][0x10] ;  /* 0x00000400ff113b82 */ /* 0x000e220000000800 */
[----:B------:R-:W-:Y:S01]  /*0420*/  VOTEU.ALL UP1, P0 ;  /* 0x00000000003f7886 */ /* 0x000fe20000020000 */
[----:B--2---:R-:W-:Y:S01]  /*0430*/  @P3 IMAD.MOV.U32 R6, RZ, RZ, R3 ;  /* 0x000000ffff063224 */ /* 0x004fe200078e0003 */
[----:B------:R-:W-:Y:S01]  /*0440*/  @!UP0 UMOV UR6, 0x400 ;  /* 0x0000040000068882 */ /* 0x000fe20000000000 */
[----:B------:R-:W-:-:S04]  /*0450*/  @!UP0 UIADD3 UR4, -UR4, 0x100000, URZ ;  /* 0x0010000004048890 */ /* 0x000fc8000fffe13f */
[----:B------:R-:W-:Y:S02]  /*0460*/  @!UP0 USHF.L.U32 UR5, UR4, 0xb, URZ ;  /* 0x0000000b04058899 */ /* 0x000fe4000800063f */
[----:B------:R-:W-:Y:S01]  /*0470*/  @!UP0 USHF.L.U32 UR4, UR4, 0x1, URZ ;  /* 0x0000000104048899 */ /* 0x000fe2000800063f */
[----:B------:R-:W-:Y:S02]  /*0480*/  @P3 IMAD.MOV.U32 R7, RZ, RZ, RZ ;  /* 0x000000ffff073224 */ /* 0x000fe400078e00ff */
[----:B------:R-:W-:Y:S01]  /*0490*/  IMAD.MOV.U32 R5, RZ, RZ, RZ ;  /* 0x000000ffff057224 */ /* 0x000fe200078e00ff */
[----:B------:R-:W1:Y:S01]  /*04a0*/  @!UP0 S2UR UR7, SR_CgaCtaId ;  /* 0x00000000000789c3 */ /* 0x000e620000008800 */
[----:B------:R-:W-:-:S07]  /*04b0*/  @P3 IMAD.MOV.U32 R11, RZ, RZ, RZ ;  /* 0x000000ffff0b3224 */ /* 0x000fce00078e00ff */
[----:B------:R-:W2:Y:S01]  /*04c0*/  @!P3 LDC R9, c[0x0][0xc] ;  /* 0x00000300ff09bb82 */ /* 0x000ea20000000800 */
[----:B0-----:R-:W-:-:S04]  /*04d0*/  @P3 IMAD.WIDE.U32 R16, R4, R17, R6 ;  /* 0x0000001104103225 */ /* 0x001fc800078e0006 */
[----:B------:R-:W-:Y:S01]  /*04e0*/  @P3 IMAD.IADD R17, R17, 0x1, R11 ;  /* 0x0000000111113824 */ /* 0x000fe200078e020b */
[----:B-1----:R-:W-:Y:S01]  /*04f0*/  @!UP0 ULEA UR6, UR7, UR6, 0x18 ;  /* 0x0000000607068291 */ /* 0x002fe2000f8ec03f */
[----:B------:R-:W-:Y:S01]  /*0500*/  VOTEU.ALL UP0, P0 ;  /* 0x00000000003f7886 */ /* 0x000fe20000000000 */
[----:B------:R-:W-:-:S04]  /*0510*/  ISETP.NE.AND P0, PT, R0, 0x3, PT ;  /* 0x000000030000780c */ /* 0x000fc80003f05270 */
[----:B------:R-:W-:Y:S01]  /*0520*/  ISETP.EQ.OR P0, PT, R0, RZ, !P0 ;  /* 0x000000ff0000720c */ /* 0x000fe20004702670 */
[----:B--2---:R-:W-:-:S03]  /*0530*/  @!P3 IMAD.WIDE.U32 R6, R9, R3, R4 ;  /* 0x000000030906b225 */ /* 0x004fc600078e0004 */
[C---:B------:R-:W-:Y:S01]  /*0540*/  ISETP.EQ.AND P0, PT, R8.reuse, RZ, P0 ;  /* 0x000000ff0800720c */ /* 0x040fe20000702270 */
[----:B------:R-:W-:Y:S01]  /*0550*/  VIADD R8, R8, 0xffffffff ;  /* 0xffffffff08087836 */ /* 0x000fe20000000000 */
[----:B------:R-:W0:Y:S02]  /*0560*/  FENCE.VIEW.ASYNC.S ;  /* 0x00000000000073c6 */ /* 0x000e240000000000 */
[----:B0-----:R0:W3:Y:S01]  /*0570*/  @!UP0 SYNCS.EXCH.64 URZ, [UR6+0x70], UR4 ;  /* 0x00007004063f85b2 */ /* 0x0010e20008000100 */
[----:B------:R-:W-:Y:S01]  /*0580*/  @!P3 IMAD.MOV.U32 R16, RZ, RZ, R6 ;  /* 0x000000ffff10b224 */ /* 0x000fe200078e0006 */
[----:B------:R-:W-:Y:S01]  /*0590*/  SEL R19, RZ, 0x1, !P0 ;  /* 0x00000001ff137807 */ /* 0x000fe20004000000 */
[----:B------:R-:W-:Y:S01]  /*05a0*/  @!P3 IMAD.MOV.U32 R17, RZ, RZ, R7 ;  /* 0x000000ffff11b224 */ /* 0x000fe200078e0007 */
[----:B------:R-:W-:-:S04]  /*05b0*/  ISETP.GE.U32.AND P1, PT, R8, 0x2, PT ;  /* 0x000000020800780c */ /* 0x000fc80003f26070 */
[----:B------:R-:W-:Y:S01]  /*05c0*/  SEL R19, R19, 0x2, P1 ;  /* 0x0000000213137807 */ /* 0x000fe20000800000 */
[----:B------:R0:W3:Y:S01]  /*05d0*/  @!UP1 SYNCS.EXCH.64 URZ, [UR6+0x78], UR4 ;  /* 0x00007804063f95b2 */ /* 0x0000e20008000100 */
[----:B------:R-:W-:Y:S01]  /*05e0*/  NOP ;  /* 0x0000000000007918 */ /* 0x000fe20000000000 */
[----:B---34-:R-:W-:Y:S06]  /*05f0*/  BAR.SYNC.DEFER_BLOCKING 0x0 ;  /* 0x0000000000007b1d */ /* 0x018fec0000010000 */
[----:B------:R-:W-:Y:S05]  /*0600*/  @!P2 BRA `(.L_x_3) ;  /* 0x0000008c00f8a947 */ /* 0x000fea0003800000 */
[----:B------:R-:W-:-:S13]  /*0610*/  ISETP.GT.U32.AND P0, PT, R8, 0x1, PT ;  /* 0x000000010800780c */ /* 0x000fda0003f04070 */
[----:B0-----:R-:W-:Y:S05]  /*0620*/  @P0 EXIT ;  /* 0x000000000000094d */ /* 0x001fea0003800000 */
[----:B------:R-:W-:Y:S01]  /*0630*/  ULDC.64 UR4, c[0x0][0x650] ;  /* 0x0001940000047ab9 */ /* 0x000fe20000000a00 */
[----:B------:R-:W-:Y:S01]  /*0640*/  PRMT R0, RZ, 0x7610, R0 ;  /* 0x00007610ff007816 */ /* 0x000fe20000000000 */
[----:B------:R-:W-:Y:S01]  /*0650*/  IMAD.MOV.U32 R122, RZ, RZ, -0x1 ;  /* 0xffffffffff7a7424 */ /* 0x000fe200078e00ff */
[----:B------:R-:W-:Y:S01]  /*0660*/  ISETP.GE.U32.AND P0, PT, R16, UR4, PT ;  /* 0x0000000410007c0c */ /* 0x000fe2000bf06070 */
[----:B------:R-:W-:Y:S02]  /*0670*/  IMAD.MOV.U32 R123, RZ, RZ, -0x1 ;  /* 0xffffffffff7b7424 */ /* 0x000fe400078e00ff */
[----:B------:R-:W-:Y:S01]  /*0680*/  IMAD.MOV.U32 R23, RZ, RZ, -0x1 ;  /* 0xffffffffff177424 */ /* 0x000fe200078e00ff */
[----:B------:R-:W-:-:S13]  /*0690*/  ISETP.GE.U32.AND.EX P0, PT, R17, UR5, PT, P0 ;  /* 0x0000000511007c0c */ /* 0x000fda000bf06100 */
[----:B------:R-:W-:Y:S05]  /*06a0*/  @P0 BRA `(.L_x_4) ;  /* 0x0000000400540947 */ /* 0x000fea0003800000 */
[----:B------:R-:W0:Y:S01]  /*06b0*/  LDC.64 R14, c[0x0][0x628] ;  /* 0x00018a00ff0e7b82 */ /* 0x000e220000000a00 */
[----:B------:R-:W-:Y:S02]  /*06c0*/  IMAD.MOV.U32 R6, RZ, RZ, R16 ;  /* 0x000000ffff067224 */ /* 0x000fe400078e0010 */
[----:B------:R-:W-:-:S05]  /*06d0*/  IMAD.MOV.U32 R7, RZ, RZ, R17 ;  /* 0x000000ffff077224 */ /* 0x000fca00078e0011 */
[----:B------:R-:W1:Y:S08]  /*06e0*/  LDC R0, c[0x0][0x630] ;  /* 0x00018c00ff007b82 */ /* 0x000e700000000800 */
[----:B------:R-:W2:Y:S01]  /*06f0*/  LDC.64 R20, c[0x0][0x620] ;  /* 0x00018800ff147b82 */ /* 0x000ea20000000a00 */
[----:B0-----:R-:W-:-:S04]  /*0700*/  ISETP.NE.U32.AND P0, PT, R14, RZ, PT ;  /* 0x000000ff0e00720c */ /* 0x001fc80003f05070 */
[----:B------:R-:W-:-:S13]  /*0710*/  ISETP.NE.AND.EX P0, PT, R15, RZ, PT, P0 ;  /* 0x000000ff0f00720c */ /* 0x000fda0003f05300 */
[----:B-12---:R-:W-:Y:S05]  /*0720*/  @!P0 BRA `(.L_x_5) ;  /* 0x0000000000288947 */ /* 0x006fea0003800000 */
[----:B------:R-:W0:Y:S02]  /*0730*/  LDC R11, c[0x0][0x634] ;  /* 0x00018d00ff0b7b82 */ /* 0x000e240000000800 */
[----:B0-----:R-:W-:-:S05]  /*0740*/  IADD3 R11, P0, R16, R11, RZ ;  /* 0x0000000b100b7210 */ /* 0x001fca0007f1e0ff */
[----:B------:R-:W-:-:S04]  /*0750*/  IMAD.X R13, RZ, RZ, R17, P0 ;  /* 0x000000ffff0d7224 */ /* 0x000fc800000e0611 */
[----:B------:R-:W-:-:S04]  /*0760*/  IMAD.WIDE.U32 R6, R13, R14, RZ ;  /* 0x0000000e0d067225 */ /* 0x000fc800078e00ff */
[----:B------:R-:W-:-:S04]  /*0770*/  IMAD.WIDE.U32 R8, P0, R11, R15, R6 ;  /* 0x0000000f0b087225 */ /* 0x000fc80007800006 */
[----:B------:R-:W-:-:S04]  /*0780*/  IMAD.WIDE.U32 R6, R11, R14, RZ ;  /* 0x0000000e0b067225 */ /* 0x000fc800078e00ff */
[----:B------:R-:W-:Y:S01]  /*0790*/  IMAD.X R11, RZ, RZ, RZ, P0 ;  /* 0x000000ffff0b7224 */ /* 0x000fe200000e06ff */
[----:B------:R-:W-:Y:S01]  /*07a0*/  IADD3 RZ, P0, R7, R8, RZ ;  /* 0x0000000807ff7210 */ /* 0x000fe20007f1e0ff */
[----:B------:R-:W-:-:S04]  /*07b0*/  IMAD.MOV.U32 R10, RZ, RZ, R9 ;  /* 0x000000ffff0a7224 */ /* 0x000fc800078e0009 */
[----:B------:R-:W-:-:S08]  /*07c0*/  IMAD.WIDE.U32.X R6, R13, R15, R10, P0 ;  /* 0x0000000f0d067225 */ /* 0x000fd000000e040a */
.L_x_5:
[-CC-:B------:R-:W-:Y:S01]  /*07d0*/  SHF.R.U64 R23, R6, R0.reuse, R7.reuse ;  /* 0x0000000006177219 */ /* 0x180fe20000001207 */
[----:B------:R-:W0:Y:S01]  /*07e0*/  LDC R10, c[0x0][0x618] ;  /* 0x00018600ff0a7b82 */ /* 0x000e220000000800 */
[----:B------:R-:W-:Y:S01]  /*07f0*/  SHF.R.U32.HI R5, RZ, R0, R7 ;  /* 0x00000000ff057219 */ /* 0x000fe20000011607 */
[----:B------:R-:W-:Y:S01]  /*0800*/  ULDC UR4, c[0x0][0x150] ;  /* 0x0000540000047ab9 */ /* 0x000fe20000000800 */
[----:B------:R-:W-:Y:S02]  /*0810*/  IADD3 R9, P0, RZ, -R23, RZ ;  /* 0x80000017ff097210 */ /* 0x000fe40007f1e0ff */
[----:B------:R-:W-:-:S03]  /*0820*/  I2FP.F32.U32 R0, R4 ;  /* 0x0000000400007245 */ /* 0x000fc60000201000 */
[----:B------:R-:W1:Y:S01]  /*0830*/  LDC.64 R28, c[0x0][0x640] ;  /* 0x00019000ff1c7b82 */ /* 0x000e620000000a00 */
[----:B------:R-:W-:Y:S02]  /*0840*/  IMAD.X R11, RZ, RZ, ~R5, P0 ;  /* 0x000000ffff0b7224 */ /* 0x000fe400000e0e05 */
[----:B------:R-:W-:Y:S01]  /*0850*/  FMUL R0, R0, UR4 ;  /* 0x0000000400007c20 */ /* 0x000fe20008400000 */
[----:B------:R-:W-:Y:S01]  /*0860*/  IMAD.WIDE.U32 R6, R9, R20, R16 ;  /* 0x0000001409067225 */ /* 0x000fe200078e0010 */
[----:B------:R-:W-:-:S03]  /*0870*/  ULDC UR4, c[0x0][0x154] ;  /* 0x0000550000047ab9 */ /* 0x000fc60000000800 */
[----:B------:R-:W-:Y:S01]  /*0880*/  IMAD R8, R11, R20, RZ ;  /* 0x000000140b087224 */ /* 0x000fe200078e02ff */
[----:B------:R-:W2:Y:S01]  /*0890*/  LDC R5, c[0x0][0x144] ;  /* 0x00005100ff057b82 */ /* 0x000ea20000000800 */
[----:B------:R-:W3:Y:S02]  /*08a0*/  F2I.U32.TRUNC.NTZ R0, R0 ;  /* 0x0000000000007305 */ /* 0x000ee4000020f000 */
[----:B------:R-:W-:-:S04]  /*08b0*/  IMAD R9, R9, R21, R8 ;  /* 0x0000001509097224 */ /* 0x000fc800078e0208 */
[----:B------:R-:W-:Y:S01]  /*08c0*/  IMAD.IADD R7, R7, 0x1, R9 ;  /* 0x0000000107077824 */ /* 0x000fe200078e0209 */
[----:B------:R-:W4:Y:S01]  /*08d0*/  LDC R12, c[0x0][0x608] ;  /* 0x00018200ff0c7b82 */ /* 0x000f220000000800 */
[----:B------:R-:W-:-:S03]  /*08e0*/  IMAD.MOV.U32 R9, RZ, RZ, -0x1 ;  /* 0xffffffffff097424 */ /* 0x000fc600078e00ff */
[-CC-:B0-----:R-:W-:Y:S02]  /*08f0*/  SHF.R.U64 R20, R6, R10.reuse, R7.reuse ;  /* 0x0000000a06147219 */ /* 0x181fe40000001207 */
[----:B------:R-:W-:Y:S02]  /*0900*/  I2FP.F32.U32 R6, R3 ;  /* 0x0000000300067245 */ /* 0x000fe40000201000 */
[----:B------:R-:W0:Y:S01]  /*0910*/  LDC R26, c[0x0][0x658] ;  /* 0x00019600ff1a7b82 */ /* 0x000e220000000800 */
[----:B-1----:R-:W-:Y:S01]  /*0920*/  ISETP.NE.U32.AND P0, PT, R28, RZ, PT ;  /* 0x000000ff1c00720c */ /* 0x002fe20003f05070 */
[----:B---3--:R-:W-:Y:S01]  /*0930*/  IMAD.MOV R8, RZ, RZ, -R0 ;  /* 0x000000ffff087224 */ /* 0x008fe200078e0a00 */
[----:B------:R-:W-:Y:S01]  /*0940*/  SHF.R.U32.HI R7, RZ, R10, R7 ;  /* 0x0000000aff077219 */ /* 0x000fe20000011607 */
[----:B------:R-:W-:Y:S01]  /*0950*/  FMUL R6, R6, UR4 ;  /* 0x0000000406067c20 */ /* 0x000fe20008400000 */
[----:B------:R-:W-:-:S03]  /*0960*/  ISETP.NE.AND.EX P0, PT, R29, RZ, PT, P0 ;  /* 0x000000ff1d00720c */ /* 0x000fc60003f05300 */
[----:B------:R-:W1:Y:S01]  /*0970*/  LDC R14, c[0x0][0x148] ;  /* 0x00005200ff0e7b82 */ /* 0x000e620000000800 */
[----:B--2---:R-:W-:-:S07]  /*0980*/  IMAD R0, R5, R8, R4 ;  /* 0x0000000805007224 */ /* 0x004fce00078e0204 */
[----:B------:R-:W2:Y:S01]  /*0990*/  LDC R24, c[0x0][0x600] ;  /* 0x00018000ff187b82 */ /* 0x000ea20000000800 */
[-CC-:B----4-:R-:W-:Y:S02]  /*09a0*/  SHF.R.U64 R30, R20, R12.reuse, R7.reuse ;  /* 0x0000000c141e7219 */ /* 0x190fe40000001207 */
[----:B------:R-:W-:Y:S01]  /*09b0*/  SHF.R.U32.HI R5, RZ, R12, R7 ;  /* 0x0000000cff057219 */ /* 0x000fe20000011607 */
[----:B------:R-:W-:Y:S01]  /*09c0*/  IMAD.MOV.U32 R7, RZ, RZ, 0x1 ;  /* 0x00000001ff077424 */ /* 0x000fe200078e00ff */
[----:B------:R3:W4:Y:S03]  /*09d0*/  F2I.U32.TRUNC.NTZ R12, R6 ;  /* 0x00000006000c7305 */ /* 0x000726000020f000 */
[----:B------:R-:W1:Y:S01]  /*09e0*/  LDC R15, c[0x0][0x648] ;  /* 0x00019200ff0f7b82 */ /* 0x000e620000000800 */
[-C--:B0-----:R-:W-:Y:S02]  /*09f0*/  SHF.L.U32 R4, R9, R26.reuse, RZ ;  /* 0x0000001a09047219 */ /* 0x081fe400000006ff */
[----:B------:R-:W-:-:S02]  /*0a00*/  SHF.R.U64 R32, R30, R26, R5 ;  /* 0x0000001a1e207219 */ /* 0x000fc40000001205 */
[----:B------:R-:W-:Y:S02]  /*0a10*/  LOP3.LUT R11, RZ, R4, RZ, 0x33, !PT ;  /* 0x00000004ff0b7212 */ /* 0x000fe400078e33ff */
[-C--:B------:R-:W-:Y:S01]  /*0a20*/  SHF.R.U32.HI R5, RZ, R26.reuse, R5 ;  /* 0x0000001aff057219 */ /* 0x080fe20000011605 */
[----:B------:R-:W0:Y:S01]  /*0a30*/  LDC R21, c[0x0][0x638] ;  /* 0x00018e00ff157b82 */ /* 0x000e220000000800 */
[----:B------:R-:W-:Y:S01]  /*0a40*/  SHF.L.U32 R10, R7, R26, RZ ;  /* 0x0000001a070a7219 */ /* 0x000fe200000006ff */
[----:B------:R-:W-:-:S06]  /*0a50*/  IMAD.MOV.U32 R4, RZ, RZ, R32 ;  /* 0x000000ffff047224 */ /* 0x000fcc00078e0020 */
[----:B------:R-:W0:Y:S01]  /*0a60*/  LDC R122, c[0x0][0x610] ;  /* 0x00018400ff7a7b82 */ /* 0x000e220000000800 */
[----:B---34-:R-:W-:Y:S05]  /*0a70*/  @!P0 BRA `(.L_x_6) ;  /* 0x0000000000288947 */ /* 0x018fea0003800000 */
[----:B------:R-:W3:Y:S02]  /*0a80*/  LDC R9, c[0x0][0x64c] ;  /* 0x00019300ff097b82 */ /* 0x000ee40000000800 */
[----:B---3--:R-:W-:-:S05]  /*0a90*/  IADD3 R9, P0, R32, R9, RZ ;  /* 0x0000000920097210 */ /* 0x008fca0007f1e0ff */
        /* <DEDUP_REMOVED lines=8> */
.L_x_6:
[----:B-1----:R-:W-:Y:S01]  /*0b20*/  SHF.R.U64 R4, R4, R15, R5 ;  /* 0x0000000f04047219 */ /* 0x002fe20000001205 */
[----:B--2---:R-:W-:Y:S01]  /*0b30*/  VIADD R5, R24, 0xffffffff ;  /* 0xffffffff18057836 */ /* 0x004fe20000000000 */
[----:B------:R-:W-:Y:S01]  /*0b40*/  LOP3.LUT R11, R30, R11, RZ, 0xc0, !PT ;  /* 0x0000000b1e0b7212 */ /* 0x000fe200078ec0ff */
[----:B------:R-:W-:Y:S02]  /*0b50*/  IMAD.MOV R12, RZ, RZ, -R12 ;  /* 0x000000ffff0c7224 */ /* 0x000fe400078e0a0c */
[----:B------:R-:W-:Y:S01]  /*0b60*/  IMAD.MOV R6, RZ, RZ, -R4 ;  /* 0x000000ffff067224 */ /* 0x000fe200078e0a04 */
[----:B------:R-:W-:Y:S01]  /*0b70*/  LOP3.LUT R5, R20, R5, RZ, 0xc0, !PT ;  /* 0x0000000514057212 */ /* 0x000fe200078ec0ff */
[----:B------:R-:W-:Y:S02]  /*0b80*/  @P3 IMAD R0, R14, R12, R3 ;  /* 0x0000000c0e003224 */ /* 0x000fe400078e0203 */
[----:B------:R-:W-:Y:S02]  /*0b90*/  IMAD R11, R10, R4, R11 ;  /* 0x000000040a0b7224 */ /* 0x000fe400078e020b */
[----:B0-----:R-:W-:-:S02]  /*0ba0*/  IMAD R3, R6, R21, R32 ;  /* 0x0000001506037224 */ /* 0x001fc400078e0220 */
[----:B------:R-:W-:Y:S02]  /*0bb0*/  IMAD R122, R11, R122, R0 ;  /* 0x0000007a0b7a7224 */ /* 0x000fe400078e0200 */
[----:B------:R-:W-:Y:S02]  /*0bc0*/  IMAD R3, R3, R24, R5 ;  /* 0x0000001803037224 */ /* 0x000fe400078e0205 */
[----:B------:R-:W-:-:S03]  /*0bd0*/  IMAD.MOV.U32 R0, RZ, RZ, 0x1 ;  /* 0x00000001ff007424 */ /* 0x000fc600078e00ff */
[----:B------:R-:W-:Y:S02]  /*0be0*/  SEL R123, R3, R122, !P3 ;  /* 0x0000007a037b7207 */ /* 0x000fe40005800000 */
[----:B------:R-:W-:-:S07]  /*0bf0*/  SEL R122, R122, R3, !P3 ;  /* 0x000000037a7a7207 */ /* 0x000fce0005800000 */
.L_x_4:
[----:B------:R-:W-:-:S08]  /*0c00*/  NOP ;  /* 0x0000000000007918 */ /* 0x000fd00000000000 */
[----:B------:R-:W0:Y:S02]  /*0c10*/  USETMAXREG.TRY_ALLOC.CTAPOOL UP0, 0xe8 ;  /* 0x000000e8000079c8 */ /* 0x000e240008000600 */
[----:B0-----:R-:W-:-:S13]  /*0c20*/  PLOP3.LUT P0, PT, PT, PT, UP0, 0x80, 0x0 ;  /* 0x000000000000781c */ /* 0x001fda0003f0f008 */
[----:B------:R-:W-:Y:S05]  /*0c30*/  @!P0 BRA `(.L_x_4) ;  /* 0xfffffffc00f08947 */ /* 0x000fea000383ffff */
[----:B------:R-:W-:Y:S01]  /*0c40*/  ULDC.64 UR4, c[0x0][0x598] ;  /* 0x0001660000047ab9 */ /* 0x000fe20000000a00 */
[----:B------:R-:W-:Y:S01]  /*0c50*/  ULDC.64 UR36, c[0x0][0x208] ;  /* 0x0000820000247ab9 */ /* 0x000fe20000000a00 */
[----:B------:R-:W-:-:S04]  /*0c60*/  ISETP.NE.U32.AND P0, PT, RZ, UR4, PT ;  /* 0x00000004ff007c0c */ /* 0x000fc8000bf05070 */
[----:B------:R-:W-:-:S13]  /*0c70*/  ISETP.NE.AND.EX P0, PT, RZ, UR5, PT, P0 ;  /* 0x00000005ff007c0c */ /* 0x000fda000bf05300 */
[----:B------:R-:W-:Y:S05]  /*0c80*/  @!P0 BRA `(.L_x_7) ;  /* 0x00000000001c8947 */ /* 0x000fea0003800000 */
[----:B------:R-:W0:Y:S02]  /*0c90*/  LDC.64 R4, c[0x0][0x598] ;  /* 0x00016600ff047b82 */ /* 0x000e240000000a00 */
[----:B0-----:R-:W2:Y:S02]  /*0ca0*/  LDG.E.64 R4, desc[UR36][R4.64] ;  /* 0x0000002404047981 */ /* 0x001ea4000c1e1b00 */
[----:B--2---:R-:W-:-:S04]  /*0cb0*/  ISETP.NE.U32.AND P0, PT, R4, RZ, PT ;  /* 0x000000ff0400720c */ /* 0x004fc80003f05070 */
[----:B------:R-:W-:-:S13]  /*0cc0*/  ISETP.NE.AND.EX P0, PT, R5, RZ, PT, P0 ;  /* 0x000000ff0500720c */ /* 0x000fda0003f05300 */
[----:B------:R-:W-:Y:S05]  /*0cd0*/  @!P0 BRA `(.L_x_7) ;  /* 0x0000000000088947 */ /* 0x000fea0003800000 */
[----:B------:R0:W5:Y:S01]  /*0ce0*/  LD.E R120, desc[UR36][R4.64] ;  /* 0x0000002404787980 */ /* 0x000162000c101900 */
[----:B------:R-:W-:Y:S05]  /*0cf0*/  BRA `(.L_x_8) ;  /* 0x0000000000247947 */ /* 0x000fea0003800000 */
.L_x_7:
[----:B------:R-:W-:Y:S02]  /*0d00*/  ULDC.64 UR4, c[0x0][0x588] ;  /* 0x0001620000047ab9 */ /* 0x000fe40000000a00 */
[----:B------:R-:W-:-:S04]  /*0d10*/  ISETP.NE.U32.AND P0, PT, RZ, UR4, PT ;  /* 0x00000004ff007c0c */ /* 0x000fc8000bf05070 */
[----:B------:R-:W-:-:S13]  /*0d20*/  ISETP.NE.AND.EX P0, PT, RZ, UR5, PT, P0 ;  /* 0x00000005ff007c0c */ /* 0x000fda000bf05300 */
[----:B------:R-:W-:Y:S05]  /*0d30*/  @!P0 BRA `(.L_x_9) ;  /* 0x00000000000c8947 */ /* 0x000fea0003800000 */
[----:B------:R-:W0:Y:S02]  /*0d40*/  LDC.64 R120, c[0x0][0x588] ;  /* 0x00016200ff787b82 */ /* 0x000e240000000a00 */
[----:B0-----:R1:W5:Y:S01]  /*0d50*/  LDG.E R120, desc[UR36][R120.64] ;  /* 0x0000002478787981 */ /* 0x001362000c1e1900 */
[----:B------:R-:W-:Y:S05]  /*0d60*/  BRA `(.L_x_8) ;  /* 0x0000000000087947 */ /* 0x000fea0003800000 */
.L_x_9:
[----:B------:R-:W-:Y:S02]  /*0d70*/  ULDC UR4, c[0x0][0x580] ;  /* 0x0001600000047ab9 */ /* 0x000fe40000000800 */
[----:B------:R-:W-:-:S07]  /*0d80*/  IMAD.U32 R120, RZ, RZ, UR4 ;  /* 0x00000004ff787e24 */ /* 0x000fce000f8e00ff */
.L_x_8:
[----:B------:R-:W-:Y:S02]  /*0d90*/  ULDC.64 UR4, c[0x0][0x5a0] ;  /* 0x0001680000047ab9 */ /* 0x000fe40000000a00 */
[----:B------:R-:W-:-:S04]  /*0da0*/  ISETP.NE.U32.AND P0, PT, RZ, UR4, PT ;  /* 0x00000004ff007c0c */ /* 0x000fc8000bf05070 */
[----:B------:R-:W-:-:S13]  /*0db0*/  ISETP.NE.AND.EX P0, PT, RZ, UR5, PT, P0 ;  /* 0x00000005ff007c0c */ /* 0x000fda000bf05300 */
[----:B------:R-:W-:Y:S05]  /*0dc0*/  @!P0 BRA `(.L_x_10) ;  /* 0x00000000001c8947 */ /* 0x000fea0003800000 */
[----:B0-----:R-:W0:Y:S02]  /*0dd0*/  LDC.64 R4, c[0x0][0x5a0] ;  /* 0x00016800ff047b82 */ /* 0x001e240000000a00 */
[----:B0-----:R-:W2:Y:S02]  /*0de0*/  LDG.E.64 R4, desc[UR36][R4.64] ;  /* 0x0000002404047981 */ /* 0x001ea4000c1e1b00 */
[----:B--2---:R-:W-:-:S04]  /*0df0*/  ISETP.NE.U32.AND P0, PT, R4, RZ, PT ;  /* 0x000000ff0400720c */ /* 0x004fc80003f05070 */
[----:B------:R-:W-:-:S13]  /*0e00*/  ISETP.NE.AND.EX P0, PT, R5, RZ, PT, P0 ;  /* 0x000000ff0500720c */ /* 0x000fda0003f05300 */
[----:B------:R-:W-:Y:S05]  /*0e10*/  @!P0 BRA `(.L_x_10) ;  /* 0x0000000000088947 */ /* 0x000fea0003800000 */
[----:B-1----:R0:W5:Y:S01]  /*0e20*/  LD.E R121, desc[UR36][R4.64] ;  /* 0x0000002404797980 */ /* 0x002162000c101900 */
[----:B------:R-:W-:Y:S05]  /*0e30*/  BRA `(.L_x_11) ;  /* 0x0000000000247947 */ /* 0x000fea0003800000 */
.L_x_10:
[----:B------:R-:W-:Y:S02]  /*0e40*/  ULDC.64 UR4, c[0x0][0x590] ;  /* 0x0001640000047ab9 */ /* 0x000fe40000000a00 */
[----:B------:R-:W-:-:S04]  /*0e50*/  ISETP.NE.U32.AND P0, PT, RZ, UR4, PT ;  /* 0x00000004ff007c0c */ /* 0x000fc8000bf05070 */
[----:B------:R-:W-:-:S13]  /*0e60*/  ISETP.NE.AND.EX P0, PT, RZ, UR5, PT, P0 ;  /* 0x00000005ff007c0c */ /* 0x000fda000bf05300 */
[----:B------:R-:W-:Y:S05]  /*0e70*/  @!P0 BRA `(.L_x_12) ;  /* 0x00000000000c8947 */ /* 0x000fea0003800000 */
[----:B0-----:R-:W1:Y:S02]  /*0e80*/  LDC.64 R4, c[0x0][0x590] ;  /* 0x00016400ff047b82 */ /* 0x001e640000000a00 */
[----:B-1----:R1:W5:Y:S01]  /*0e90*/  LDG.E R121, desc[UR36][R4.64] ;  /* 0x0000002404797981 */ /* 0x002362000c1e1900 */
[----:B------:R-:W-:Y:S05]  /*0ea0*/  BRA `(.L_x_11) ;  /* 0x0000000000087947 */ /* 0x000fea0003800000 */
.L_x_12:
[----:B------:R-:W-:Y:S02]  /*0eb0*/  ULDC UR4, c[0x0][0x584] ;  /* 0x0001610000047ab9 */ /* 0x000fe40000000800 */
[----:B-1----:R-:W-:-:S07]  /*0ec0*/  IMAD.U32 R121, RZ, RZ, UR4 ;  /* 0x00000004ff797e24 */ /* 0x002fce000f8e00ff */
.L_x_11:
[----:B------:R-:W-:-:S13]  /*0ed0*/  LOP3.LUT P0, RZ, R0, 0xff, RZ, 0xc0, !PT ;  /* 0x000000ff00ff7812 */ /* 0x000fda000780c0ff */
[----:B------:R-:W-:Y:S05]  /*0ee0*/  @!P0 EXIT ;  /* 0x000000000000894d */ /* 0x000fea0003800000 */
[----:B------:R-:W-:Y:S01]  /*0ef0*/  ULDC UR4, c[0x0][0x28c] ;  /* 0x0000a30000047ab9 */ /* 0x000fe20000000800 */
[----:B------:R-:W-:Y:S01]  /*0f00*/  LOP3.LUT R132, R19, 0x1, RZ, 0xfc, !PT ;  /* 0x0000000113847812 */ /* 0x000fe200078efcff */
[----:B------:R-:W-:Y:S01]  /*0f10*/  UIADD3 UR4, UR4, 0x1f, URZ ;  /* 0x0000001f04047890 */ /* 0x000fe2000fffe03f */
[----:B------:R-:W-:Y:S01]  /*0f20*/  UMOV UR38, URZ ;  /* 0x0000003f00267c82 */ /* 0x000fe20008000000 */
[----:B------:R-:W-:Y:S02]  /*0f30*/  UMOV UR39, URZ ;  /* 0x0000003f00277c82 */ /* 0x000fe40008000000 */
[----:B------:R-:W-:-:S04]  /*0f40*/  USHF.R.S32.HI UR5, URZ, 0x1f, UR4 ;  /* 0x0000001f3f057899 */ /* 0x000fc80008011404 */
[----:B------:R-:W-:-:S04]  /*0f50*/  ULEA.HI UR5, UR5, UR4, URZ, 0x5 ;  /* 0x0000000405057291 */ /* 0x000fc8000f8f283f */
[----:B------:R-:W-:-:S12]  /*0f60*/  USHF.R.S32.HI UR40, URZ, 0x5, UR5 ;  /* 0x000000053f287899 */ /* 0x000fd80008011405 */
.L_x_210:
[----:B------:R-:W-:Y:S01]  /*0f70*/  LOP3.LUT R0, R18, 0x80, RZ, 0xc0, !PT ;  /* 0x0000008012007812 */ /* 0x000fe200078ec0ff */
[----:B--2---:R-:W2:Y:S01]  /*0f80*/  S2UR UR6, SR_CgaCtaId ;  /* 0x00000000000679c3 */ /* 0x004ea20000008800 */
[----:B------:R-:W-:Y:S02]  /*0f90*/  UMOV UR41, 0x400 ;  /* 0x0000040000297882 */ /* 0x000fe40000000000 */
[----:B------:R-:W-:-:S06]  /*0fa0*/  SHF.R.U32.HI R0, RZ, 0x7, R0 ;  /* 0x00000007ff007819 */ /* 0x000fcc0000011600 */
[----:B---3--:R-:W3:Y:S01]  /*0fb0*/  SHFL.IDX PT, R0, R0, RZ, 0x1f ;  /* 0x00001fff00007589 */ /* 0x008ee200000e0000 */
[----:B--2---:R-:W-:Y:S01]  /*0fc0*/  ULEA UR41, UR6, UR41, 0x18 ;  /* 0x0000002906297291 */ /* 0x004fe2000f8ec03f */
[----:B---3--:R-:W-:-:S13]  /*0fd0*/  R2UR UR4, R0 ;  /* 0x00000000000472ca */ /* 0x008fda00000e0000 */
[----:B------:R-:W-:-:S04]  /*0fe0*/  ULEA.HI UR5, UR4, UR4, URZ, 0x1 ;  /* 0x0000000404057291 */ /* 0x000fc8000f8f083f */
[----:B------:R-:W-:-:S04]  /*0ff0*/  ULOP3.LUT UR5, UR5, 0xffffe, URZ, 0xc0, !UPT ;  /* 0x000ffffe05057892 */ /* 0x000fc8000f8ec03f */
[----:B------:R-:W-:-:S03]  /*1000*/  UIADD3 UR5, UR4, -UR5, URZ ;  /* 0x8000000504057290 */ /* 0x000fc6000fffe03f */
[----:B------:R-:W-:Y:S01]  /*1010*/  ULDC UR4, c[0x0][0x28c] ;  /* 0x0000a30000047ab9 */ /* 0x000fe20000000800 */
[----:B------:R-:W-:Y:S01]  /*1020*/  ULEA UR5, UR5, UR41, 0xc ;  /* 0x0000002905057291 */ /* 0x000fe2000f8e603f */
[----:B------:R-:W-:-:S03]  /*1030*/  ISETP.LT.AND P0, PT, RZ, UR4, PT ;  /* 0x00000004ff007c0c */ /* 0x000fc6000bf01270 */
[----:B------:R-:W-:-:S04]  /*1040*/  UIADD3 UR5, UR5, 0x180, URZ ;  /* 0x0000018005057890 */ /* 0x000fc8000fffe03f */
[----:B------:R-:W-:-:S04]  /*1050*/  USHF.R.U32.HI UR5, URZ, 0x4, UR5 ;  /* 0x000000043f057899 */ /* 0x000fc80008011605 */
[----:B------:R-:W-:Y:S02]  /*1060*/  ULOP3.LUT UR42, UR5, 0x3fff, URZ, 0xc0, !UPT ;  /* 0x00003fff052a7892 */ /* 0x000fe4000f8ec03f */
[----:B-1--45:R-:W-:Y:S10]  /*1070*/  @P0 BRA `(.L_x_13) ;  /* 0x0000000000400947 */ /* 0x032ff40003800000 */
[----:B------:R-:W-:Y:S01]  /*1080*/  MOV R0, 0x0 ;  /* 0x0000000000007802 */ /* 0x000fe20000000f00 */
[----:B------:R-:W-:Y:S01]  /*1090*/  ULDC.64 UR4, c[0x4][0x68] ;  /* 0x01001a0000047ab9 */ /* 0x000fe20000000a00 */
[----:B------:R-:W-:Y:S01]  /*10a0*/  ULDC.64 UR6, c[0x4][0x8] ;  /* 0x0100020000067ab9 */ /* 0x000fe20000000a00 */
[----:B01----:R-:W-:Y:S01]  /*10b0*/  IMAD.U32 R4, RZ, RZ, UR4 ;  /* 0x00000004ff047e24 */ /* 0x003fe2000f8e00ff */
[----:B------:R0:W1:Y:S01]  /*10c0*/  LDC.64 R14, c[0x4][R0] ;  /* 0x01000000000e7b82 */ /* 0x0000620000000a00 */
[----:B------:R-:W-:Y:S01]  /*10d0*/  IMAD.U32 R5, RZ, RZ, UR5 ;  /* 0x00000005ff057e24 */ /* 0x000fe2000f8e00ff */
[----:B------:R-:W-:Y:S01]  /*10e0*/  ULDC.64 UR4, c[0x4][0x70] ;  /* 0x01001c0000047ab9 */ /* 0x000fe20000000a00 */
[----:B------:R-:W-:Y:S02]  /*10f0*/  IMAD.U32 R10, RZ, RZ, UR6 ;  /* 0x00000006ff0a7e24 */ /* 0x000fe4000f8e00ff */
[----:B------:R-:W-:Y:S02]  /*1100*/  IMAD.U32 R6, RZ, RZ, UR4 ;  /* 0x00000004ff067e24 */ /* 0x000fe4000f8e00ff */
[----:B------:R-:W-:-:S02]  /*1110*/  IMAD.U32 R7, RZ, RZ, UR5 ;  /* 0x00000005ff077e24 */ /* 0x000fc4000f8e00ff */
[----:B------:R-:W-:Y:S02]  /*1120*/  IMAD.U32 R11, RZ, RZ, UR7 ;  /* 0x00000007ff0b7e24 */ /* 0x000fe4000f8e00ff */
[----:B------:R-:W-:Y:S02]  /*1130*/  IMAD.MOV.U32 R8, RZ, RZ, 0x1e1 ;  /* 0x000001e1ff087424 */ /* 0x000fe400078e00ff */
[----:B------:R-:W-:Y:S02]  /*1140*/  IMAD.MOV.U32 R12, RZ, RZ, 0x1 ;  /* 0x00000001ff0c7424 */ /* 0x000fe400078e00ff */
[----:B0-----:R-:W-:-:S07]  /*1150*/  IMAD.MOV.U32 R13, RZ, RZ, RZ ;  /* 0x000000ffff0d7224 */ /* 0x001fce00078e00ff */
[----:B------:R-:W-:-:S07]  /*1160*/  LEPC R20, `(.L_x_13) ;  /* 0x000000001014794e */ /* 0x000fce0000000000 */
[----:B-1---5:R-:W-:Y:S05]  /*1170*/  CALL.ABS.NOINC R14 ;  /* 0x000000000e007343 */ /* 0x022fea0003c00000 */
.L_x_13:
[----:B------:R-:W-:-:S13]  /*1180*/  ISETP.NE.AND P0, PT, R132, 0x3, PT ;  /* 0x000000038400780c */ /* 0x000fda0003f05270 */
[----:B------:R-:W-:Y:S05]  /*1190*/  @!P0 BRA `(.L_x_14) ;  /* 0x0000000000048947 */ /* 0x000fea0003800000 */
[----:B------:R-:W-:Y:S01]  /*11a0*/  BPT.TRAP 0x1 ;  /* 0x000000040000795c */ /* 0x000fe20000300000 */
.L_x_14:
[----:B------:R-:W-:Y:S02]  /*11b0*/  IMAD.U32 R3, RZ, RZ, UR39 ;  /* 0x00000027ff037e24 */ /* 0x000fe4000f8e00ff */
[----:B------:R-:W-:-:S03]  /*11c0*/  IMAD.U32 R0, RZ, RZ, UR38 ;  /* 0x00000026ff007e24 */ /* 0x000fc6000f8e00ff */
[----:B------:R-:W-:Y:S02]  /*11d0*/  LEA R3, R3, UR41, 0x3 ;  /* 0x0000002903037c11 */ /* 0x000fe4000f8e18ff */
[----:B------:R-:W-:-:S04]  /*11e0*/  SHF.L.U32 R0, R0, 0x1f, RZ ;  /* 0x0000001f00007819 */ /* 0x000fc800000006ff */
[----:B------:R2:W3:Y:S01]  /*11f0*/  SYNCS.PHASECHK.TRANS64.TRYWAIT P1, [R3+URZ], R0 ;  /* 0x00000000030075a7 */ /* 0x0004e2000802017f */
[----:B------:R-:W-:Y:S05]  /*1200*/  @!P0 BRA `(.L_x_15) ;  /* 0x0000000000048947 */ /* 0x000fea0003800000 */
[----:B------:R-:W-:Y:S01]  /*1210*/  BPT.TRAP 0x1 ;  /* 0x000000040000795c */ /* 0x000fe20000300000 */
.L_x_15:
[----:B---3--:R-:W-:Y:S05]  /*1220*/  @P1 BRA `(.L_x_16) ;  /* 0x0000000000081947 */ /* 0x008fea0003800000 */
[----:B------:R-:W3:Y:S02]  /*1230*/  SYNCS.PHASECHK.TRANS64.TRYWAIT P1, [R3+URZ], R0 ;  /* 0x00000000030075a7 */ /* 0x000ee4000802017f */
[----:B---3--:R-:W-:Y:S05]  /*1240*/  @!P1 BRA `(.L_x_17) ;  /* 0x0000009800bc9947 */ /* 0x008fea0003800000 */
.L_x_16:
[----:B------:R-:W-:-:S04]  /*1250*/  UISETP.LT.AND UP0, UPT, UR40, 0x1, UPT ;  /* 0x000000012800788c */ /* 0x000fc8000bf01270 */
[----:B------:R-:W-:-:S06]  /*1260*/  USEL UR4, UR40, 0x1, UP0 ;  /* 0x0000000128047887 */ /* 0x000fcc0008000000 */
[----:B--23--:R-:W-:Y:S01]  /*1270*/  IMAD.U32 R0, RZ, RZ, UR4 ;  /* 0x00000004ff007e24 */ /* 0x00cfe2000f8e00ff */
[----:B------:R-:W-:Y:S05]  /*1280*/  WARPSYNC.ALL ;  /* 0x0000000000007948 */ /* 0x000fea0003800000 */
[----:B------:R-:W-:-:S04]  /*1290*/  IADD3 R0, -R0, UR40, RZ ;  /* 0x0000002800007c10 */ /* 0x000fc8000fffe1ff */
[----:B------:R-:W-:Y:S01]  /*12a0*/  ISETP.GE.AND P1, PT, R0, 0x1, PT ;  /* 0x000000010000780c */ /* 0x000fe20003f26270 */
[----:B------:R-:W-:Y:S01]  /*12b0*/  UIADD3 UR4, UR41, 0x30180, URZ ;  /* 0x0003018029047890 */ /* 0x000fe2000fffe03f */
[----:B------:R-:W-:Y:S01]  /*12c0*/  WARPGROUP.ARRIVE ;  /* 0x00000000000079c5 */ /* 0x000fe20000000000 */
[----:B------:R-:W-:Y:S01]  /*12d0*/  UMOV UR13, 0x80000020 ;  /* 0x80000020000d7882 */ /* 0x000fe20000000000 */
[----:B------:R-:W-:Y:S01]  /*12e0*/  UMOV UR15, 0x80000020 ;  /* 0x80000020000f7882 */ /* 0x000fe20000000000 */
[----:B------:R-:W-:Y:S01]  /*12f0*/  USHF.R.U32.HI UR4, URZ, 0x4, UR4 ;  /* 0x000000043f047899 */ /* 0x000fe20008011604 */
[----:B------:R-:W-:Y:S01]  /*1300*/  UMOV UR9, UR13 ;  /* 0x0000000d00097c82 */ /* 0x000fe20008000000 */
[----:B------:R-:W-:Y:S02]  /*1310*/  UMOV UR11, 0x80000020 ;  /* 0x80000020000b7882 */ /* 0x000fe40000000000 */
[----:B------:R-:W-:Y:S02]  /*1320*/  ULOP3.LUT UR5, UR4, 0x3fff, URZ, 0xc0, !UPT ;  /* 0x00003fff04057892 */ /* 0x000fe4000f8ec03f */
[----:B------:R-:W-:-:S02]  /*1330*/  ULOP3.LUT UR4, UR42, 0x10000, URZ, 0xfc, !UPT ;  /* 0x000100002a047892 */ /* 0x000fc4000f8efc3f */
[----:B------:R-:W-:Y:S02]  /*1340*/  ULOP3.LUT UR5, UR5, 0x10000, URZ, 0xfc, !UPT ;  /* 0x0001000005057892 */ /* 0x000fe4000f8efc3f */
[----:B------:R-:W-:Y:S02]  /*1350*/  ULEA UR12, UR39, UR4, 0xb ;  /* 0x00000004270c7291 */ /* 0x000fe4000f8e583f */
[----:B------:R-:W-:Y:S01]  /*1360*/  UIMAD UR14, UR39, 0xc0, UR5 ;  /* 0x000000c0270e78a4 */ /* 0x000fe2000f8e0205 */
[----:B------:R-:W-:Y:S01]  /*1370*/  UMOV UR17, UR13 ;  /* 0x0000000d00117c82 */ /* 0x000fe20008000000 */
[----:B------:R-:W-:Y:S02]  /*1380*/  UMOV UR19, 0x80000020 ;  /* 0x8000002000137882 */ /* 0x000fe40000000000 */
[----:B------:R-:W-:Y:S01]  /*1390*/  UIADD3 UR10, UR14, 0x40, URZ ;  /* 0x000000400e0a7890 */ /* 0x000fe2000fffe03f */
[----:B------:R-:W-:Y:S01]  /*13a0*/  UMOV UR8, UR12 ;  /* 0x0000000c00087c82 */ /* 0x000fe20008000000 */
[----:B------:R-:W-:-:S03]  /*13b0*/  UIADD3 UR18, UR14, 0x80, URZ ;  /* 0x000000800e127890 */ /* 0x000fc6000fffe03f */
[----:B------:R-:W-:Y:S01]  /*13c0*/  HGMMA.64x16x16.F32.BF16 R112, gdesc[UR12], RZ, !UPT, gsb0 ;  /* 0x002000000c7079f0 */ /* 0x000fe2000c0018ff */
[----:B------:R-:W-:Y:S01]  /*13d0*/  UMOV UR16, UR12 ;  /* 0x0000000c00107c82 */ /* 0x000fe20008000000 */
[----:B------:R-:W-:Y:S01]  /*13e0*/  UIADD3 UR6, UR12, 0x200, URZ ;  /* 0x000002000c067890 */ /* 0x000fe2000fffe03f */
[----:B------:R-:W-:Y:S01]  /*13f0*/  UMOV UR22, UR14 ;  /* 0x0000000e00167c82 */ /* 0x000fe20008000000 */
[----:B------:R-:W-:Y:S01]  /*1400*/  UMOV UR23, UR15 ;  /* 0x0000000f00177c82 */ /* 0x000fe20008000000 */
[----:B------:R-:W-:Y:S02]  /*1410*/  WARPGROUP.DEPBAR.LE gsb0, 0x0 ;  /* 0x00008000000079c5 */ /* 0x000fe40000010000 */
[----:B------:R-:W-:-:S06]  /*1420*/  WARPGROUP.ARRIVE ;  /* 0x00000000000079c5 */ /* 0x000fcc0000000000 */
[----:B------:R-:W-:Y:S03]  /*1430*/  HGMMA.64x16x16.F32.BF16 R80, gdesc[UR8], RZ, !UPT, gsb0 ;  /* 0x00200000085079f0 */ /* 0x000fe6000c0018ff */
[----:B------:R-:W-:Y:S02]  /*1440*/  WARPGROUP.DEPBAR.LE gsb0, 0x0 ;  /* 0x00008000000079c5 */ /* 0x000fe40000010000 */
[----:B------:R-:W-:-:S06]  /*1450*/  WARPGROUP.ARRIVE ;  /* 0x00000000000079c5 */ /* 0x000fcc0000000000 */
[----:B------:R-:W-:Y:S01]  /*1460*/  HGMMA.64x16x16.F32.BF16 R48, gdesc[UR16], RZ, !UPT, gsb0 ;  /* 0x00200000103079f0 */ /* 0x000fe2000c0018ff */
[----:B------:R-:W-:Y:S01]  /*1470*/  UMOV UR16, UR6 ;  /* 0x0000000600107c82 */ /* 0x000fe20008000000 */
[----:B------:R-:W-:Y:S01]  /*1480*/  UMOV UR17, 0x80000020 ;  /* 0x8000002000117882 */ /* 0x000fe20000000000 */
[----:B------:R-:W-:Y:S01]  /*1490*/  UMOV UR8, UR16 ;  /* 0x0000001000087c82 */ /* 0x000fe20008000000 */
[----:B------:R-:W-:Y:S01]  /*14a0*/  UMOV UR9, UR17 ;  /* 0x0000001100097c82 */ /* 0x000fe20008000000 */
[----:B------:R-:W-:Y:S01]  /*14b0*/  UMOV UR20, UR16 ;  /* 0x0000001000147c82 */ /* 0x000fe20008000000 */
[----:B------:R-:W-:Y:S01]  /*14c0*/  UMOV UR21, UR17 ;  /* 0x0000001100157c82 */ /* 0x000fe20008000000 */
[----:B------:R-:W-:Y:S01]  /*14d0*/  UIADD3 UR6, UR12, 0x400, URZ ;  /* 0x000004000c067890 */ /* 0x000fe2000fffe03f */
[----:B------:R-:W-:Y:S02]  /*14e0*/  WARPGROUP.DEPBAR.LE gsb0, 0x0 ;  /* 0x00008000000079c5 */ /* 0x000fe40000010000 */
[----:B------:R-:W-:-:S06]  /*14f0*/  WARPGROUP.ARRIVE ;  /* 0x00000000000079c5 */ /* 0x000fcc0000000000 */
[----:B------:R-:W-:Y:S01]  /*1500*/  HGMMA.64x16x16.F32.BF16 R40, gdesc[UR16], RZ, !UPT, gsb0 ;  /* 0x00200000102879f0 */ /* 0x000fe2000c0018ff */
[----:B------:R-:W-:Y:S01]  /*1510*/  UIADD3 UR16, UR12, 0x600, URZ ;  /* 0x000006000c107890 */ /* 0x000fe2000fffe03f */
[----:B------:R-:W-:Y:S01]  /*1520*/  UMOV UR17, 0x80000020 ;  /* 0x8000002000117882 */ /* 0x000fe20000000000 */
[----:B------:R-:W-:Y:S02]  /*1530*/  WARPGROUP.DEPBAR.LE gsb0, 0x0 ;  /* 0x00008000000079c5 */ /* 0x000fe40000010000 */
[----:B------:R-:W-:-:S06]  /*1540*/  WARPGROUP.ARRIVE ;  /* 0x00000000000079c5 */ /* 0x000fcc0000000000 */
[----:B------:R-:W-:Y:S03]  /*1550*/  HGMMA.64x16x16.F32.BF16 R72, gdesc[UR8], RZ, !UPT, gsb0 ;  /* 0x00200000084879f0 */ /* 0x000fe6000c0018ff */
[----:B------:R-:W-:Y:S02]  /*1560*/  WARPGROUP.DEPBAR.LE gsb0, 0x0 ;  /* 0x00008000000079c5 */ /* 0x000fe40000010000 */
[----:B------:R-:W-:-:S06]  /*1570*/  WARPGROUP.ARRIVE ;  /* 0x00000000000079c5 */ /* 0x000fcc0000000000 */
[----:B------:R-:W-:Y:S01]  /*1580*/  HGMMA.64x16x16.F32.BF16 R104, gdesc[UR20], RZ, !UPT, gsb0 ;  /* 0x00200000146879f0 */ /* 0x000fe2000c0018ff */
[----:B------:R-:W-:Y:S01]  /*1590*/  UMOV UR22, UR14 ;  /* 0x0000000e00167c82 */ /* 0x000fe20008000000 */
[----:B------:R-:W-:Y:S01]  /*15a0*/  UMOV UR23, UR15 ;  /* 0x0000000f00177c82 */ /* 0x000fe20008000000 */
[----:B------:R-:W-:Y:S01]  /*15b0*/  UMOV UR20, UR6 ;  /* 0x0000000600147c82 */ /* 0x000fe20008000000 */
[----:B------:R-:W-:Y:S01]  /*15c0*/  UMOV UR21, 0x80000020 ;  /* 0x8000002000157882 */ /* 0x000fe20000000000 */
[----:B------:R-:W-:Y:S01]  /*15d0*/  UMOV UR8, UR20 ;  /* 0x0000001400087c82 */ /* 0x000fe20008000000 */
[----:B------:R-:W-:Y:S01]  /*15e0*/  UMOV UR9, UR21 ;  /* 0x0000001500097c82 */ /* 0x000fe20008000000 */
[----:B------:R-:W-:Y:S01]  /*15f0*/  UIADD3 UR6, UR12, 0x202, URZ ;  /* 0x000002020c067890 */ /* 0x000fe2000fffe03f */
[----:B------:R-:W-:Y:S02]  /*1600*/  WARPGROUP.DEPBAR.LE gsb0, 0x0 ;  /* 0x00008000000079c5 */ /* 0x000fe40000010000 */
[----:B------:R-:W-:-:S06]  /*1610*/  WARPGROUP.ARRIVE ;  /* 0x00000000000079c5 */ /* 0x000fcc0000000000 */
[----:B------:R-:W-:Y:S01]  /*1620*/  HGMMA.64x16x16.F32.BF16 R96, gdesc[UR20], RZ, !UPT, gsb0 ;  /* 0x00200000146079f0 */ /* 0x000fe2000c0018ff */
[----:B------:R-:W-:Y:S01]  /*1630*/  UMOV UR22, UR18 ;  /* 0x0000001200167c82 */ /* 0x000fe20008000000 */
[----:B------:R-:W-:Y:S01]  /*1640*/  UMOV UR23, UR19 ;  /* 0x0000001300177c82 */ /* 0x000fe20008000000 */
        /* <DEDUP_REMOVED lines=8> */
[----:B------:R-:W-:Y:S01]  /*16d0*/  UIADD3 UR22, UR14, 0x82, URZ ;  /* 0x000000820e167890 */ /* 0x000fe2000fffe03f */
[----:B------:R-:W-:Y:S01]  /*16e0*/  UMOV UR23, 0x80000020 ;  /* 0x8000002000177882 */ /* 0x000fe20000000000 */
        /* <DEDUP_REMOVED lines=8> */
[----:B------:R-:W-:Y:S02]  /*1770*/  UIADD3 UR8, UR12, 0x2, URZ ;  /* 0x000000020c087890 */ /* 0x000fe4000fffe03f */
[----:B------:R-:W-:Y:S01]  /*1780*/  UIADD3 UR10, UR14, 0x2, URZ ;  /* 0x000000020e0a7890 */ /* 0x000fe2000fffe03f */
[----:B------:R-:W-:Y:S01]  /*1790*/  UMOV UR9, 0x80000020 ;  /* 0x8000002000097882 */ /* 0x000fe20000000000 */
[----:B------:R-:W-:Y:S01]  /*17a0*/  UMOV UR11, 0x80000020 ;  /* 0x80000020000b7882 */ /* 0x000fe20000000000 */
[----:B------:R-:W-:Y:S02]  /*17b0*/  UMOV UR21, UR9 ;  /* 0x0000000900157c82 */ /* 0x000fe40008000000 */
[----:B------:R-:W-:Y:S01]  /*17c0*/  UMOV UR20, UR8 ;  /* 0x0000000800147c82 */ /* 0x000fe20008000000 */
[----:B------:R-:W-:Y:S02]  /*17d0*/  WARPGROUP.DEPBAR.LE gsb0, 0x0 ;  /* 0x00008000000079c5 */ /* 0x000fe40000010000 */
[----:B------:R-:W-:-:S06]  /*17e0*/  WARPGROUP.ARRIVE ;  /* 0x00000000000079c5 */ /* 0x000fcc0000000000 */
[----:B------:R-:W-:Y:S01]  /*17f0*/  HGMMA.64x16x16.F32.BF16 R88, gdesc[UR16], RZ, !UPT, gsb0 ;  /* 0x00200000105879f0 */ /* 0x000fe2000c0018ff */
[----:B------:R-:W-:Y:S01]  /*1800*/  UIADD3 UR18, UR14, 0x42, URZ ;  /* 0x000000420e127890 */ /* 0x000fe2000fffe03f */
[----:B------:R-:W-:Y:S01]  /*1810*/  UMOV UR16, UR8 ;  /* 0x0000000800107c82 */ /* 0x000fe20008000000 */
[----:B------:R-:W-:Y:S01]  /*1820*/  UMOV UR17, UR9 ;  /* 0x0000000900117c82 */ /* 0x000fe20008000000 */
[----:B------:R-:W-:Y:S01]  /*1830*/  UMOV UR19, 0x80000020 ;  /* 0x8000002000137882 */ /* 0x000fe20000000000 */
[----:B------:R-:W-:Y:S02]  /*1840*/  WARPGROUP.DEPBAR.LE gsb0, 0x0 ;  /* 0x00008000000079c5 */ /* 0x000fe40000010000 */
[----:B------:R-:W-:-:S06]  /*1850*/  WARPGROUP.ARRIVE ;  /* 0x00000000000079c5 */ /* 0x000fcc0000000000 */
[----:B------:R-:W-:Y:S03]  /*1860*/  HGMMA.64x16x16.F32.BF16 R112, gdesc[UR8], R112, gsb0 ;  /* 0x00200000087079f0 */ /* 0x000fe60008001870 */
[----:B------:R-:W-:Y:S02]  /*1870*/  WARPGROUP.DEPBAR.LE gsb0, 0x0 ;  /* 0x00008000000079c5 */ /* 0x000fe40000010000 */
[----:B------:R-:W-:-:S06]  /*1880*/  WARPGROUP.ARRIVE ;  /* 0x00000000000079c5 */ /* 0x000fcc0000000000 */
[----:B------:R-:W-:Y:S03]  /*1890*/  HGMMA.64x16x16.F32.BF16 R80, gdesc[UR16], R80, gsb0 ;  /* 0x00200000105079f0 */ /* 0x000fe60008001850 */
[----:B------:R-:W-:Y:S02]  /*18a0*/  WARPGROUP.DEPBAR.LE gsb0, 0x0 ;  /* 0x00008000000079c5 */ /* 0x000fe40000010000 */
[----:B------:R-:W-:-:S06]  /*18b0*/  WARPGROUP.ARRIVE ;  /* 0x00000000000079c5 */ /* 0x000fcc0000000000 */
[----:B------:R-:W-:Y:S01]  /*18c0*/  HGMMA.64x16x16.F32.BF16 R48, gdesc[UR20], R48, gsb0 ;  /* 0x00200000143079f0 */ /* 0x000fe20008001830 */
[----:B------:R-:W-:Y:S01]  /*18d0*/  UMOV UR20, UR6 ;  /* 0x0000000600147c82 */ /* 0x000fe20008000000 */
[----:B------:R-:W-:Y:S01]  /*18e0*/  UMOV UR21, 0x80000020 ;  /* 0x8000002000157882 */ /* 0x000fe20000000000 */
[----:B------:R-:W-:Y:S01]  /*18f0*/  UMOV UR16, UR20 ;  /* 0x0000001400107c82 */ /* 0x000fe20008000000 */
[----:B------:R-:W-:Y:S01]  /*1900*/  UMOV UR17, UR21 ;  /* 0x0000001500117c82 */ /* 0x000fe20008000000 */
[----:B------:R-:W-:Y:S01]  /*1910*/  UMOV UR8, UR20 ;  /* 0x0000001400087c82 */ /* 0x000fe20008000000 */
[----:B------:R-:W-:Y:S01]  /*1920*/  UMOV UR9, UR21 ;  /* 0x0000001500097c82 */ /* 0x000fe20008000000 */
[----:B------:R-:W-:Y:S02]  /*1930*/  UIADD3 UR6, UR12, 0x402, URZ ;  /* 0x000004020c067890 */ /* 0x000fe4000fffe03f */
[----:B------:R-:W-:Y:S01]  /*1940*/  UIADD3 UR12, UR12, 0x602, URZ ;  /* 0x000006020c0c7890 */ /* 0x000fe2000fffe03f */
[----:B------:R-:W-:-:S02]  /*1950*/  WARPGROUP.DEPBAR.LE gsb0, 0x0 ;  /* 0x00008000000079c5 */ /* 0x000fc40000010000 */
        /* <DEDUP_REMOVED lines=37> */
[----:B------:R-:W-:Y:S03]  /*1bb0*/  HGMMA.64x16x16.F32.BF16 R88, gdesc[UR8], R88, gsb0 ;  /* 0x00200000085879f0 */ /* 0x000fe60008001858 */
[----:B------:R-:W-:Y:S02]  /*1bc0*/  WARPGROUP.DEPBAR.LE gsb0, 0x0 ;  /* 0x00008000000079c5 */ /* 0x000fe40000010000 */
[----:B------:R-:W-:Y:S05]  /*1bd0*/  @!P1 BRA `(.L_x_18) ;  /* 0x0000000800cc9947 */ /* 0x000fea0003800000 */
[----:B------:R-:W-:Y:S01]  /*1be0*/  UIADD3 UR6, UR39, 0x1, URZ ;  /* 0x0000000127067890 */ /* 0x000fe2000fffe03f */
[----:B------:R-:W-:-:S03]  /*1bf0*/  IMAD.MOV.U32 R3, RZ, RZ, R0 ;  /* 0x000000ffff037224 */ /* 0x000fc600078e0000 */
[----:B------:R-:W-:-:S04]  /*1c00*/  UISETP.NE.AND UP0, UPT, UR6, 0x6, UPT ;  /* 0x000000060600788c */ /* 0x000fc8000bf05270 */
[----:B------:R-:W-:Y:S02]  /*1c10*/  USEL UR7, URZ, 0x1, UP0 ;  /* 0x000000013f077887 */ /* 0x000fe40008000000 */
[----:B------:R-:W-:Y:S02]  /*1c20*/  USEL UR6, UR6, URZ, UP0 ;  /* 0x0000003f06067287 */ /* 0x000fe40008000000 */
[----:B------:R-:W-:-:S06]  /*1c30*/  ULOP3.LUT UR7, UR38, UR7, URZ, 0x3c, !UPT ;  /* 0x0000000726077292 */ /* 0x000fcc000f8e3c3f */
[----:B------:R-:W-:Y:S01]  /*1c40*/  IMAD.U32 R6, RZ, RZ, UR7 ;  /* 0x00000007ff067e24 */ /* 0x000fe2000f8e00ff */
[----:B------:R-:W-:-:S06]  /*1c50*/  UMOV UR7, UR39 ;  /* 0x0000002700077c82 */ /* 0x000fcc0008000000 */
.L_x_25:
[----:B------:R-:W-:Y:S05]  /*1c60*/  @!P0 BRA `(.L_x_19) ;  /* 0x0000000000048947 */ /* 0x000fea0003800000 */
[----:B------:R-:W-:Y:S01]  /*1c70*/  BPT.TRAP 0x1 ;  /* 0x000000040000795c */ /* 0x000fe20000300000 */
.L_x_19:
[----:B------:R-:W-:Y:S01]  /*1c80*/  ULEA UR8, UR6, UR41, 0x3 ;  /* 0x0000002906087291 */ /* 0x000fe2000f8e183f */
[----:B01----:R-:W-:-:S08]  /*1c90*/  SHF.L.U32 R4, R6, 0x1f, RZ ;  /* 0x0000001f06047819 */ /* 0x003fd000000006ff */
[----:B------:R0:W1:Y:S01]  /*1ca0*/  SYNCS.PHASECHK.TRANS64.TRYWAIT P1, [UR8], R4 ;  /* 0x00000004ff0075a7 */ /* 0x0000620008020148 */
[----:B------:R-:W-:Y:S05]  /*1cb0*/  @!P0 BRA `(.L_x_20) ;  /* 0x0000000000048947 */ /* 0x000fea0003800000 */
[----:B------:R-:W-:Y:S01]  /*1cc0*/  BPT.TRAP 0x1 ;  /* 0x000000040000795c */ /* 0x000fe20000300000 */
.L_x_20:
[----:B-1----:R-:W-:Y:S05]  /*1cd0*/  @P1 BRA `(.L_x_21) ;  /* 0x0000000000081947 */ /* 0x002fea0003800000 */
[----:B------:R-:W1:Y:S02]  /*1ce0*/  SYNCS.PHASECHK.TRANS64.TRYWAIT P1, [UR8], R4 ;  /* 0x00000004ff0075a7 */ /* 0x000e640008020148 */
[----:B-1----:R-:W-:Y:S05]  /*1cf0*/  @!P1 BRA `(.L_x_22) ;  /* 0x0000009000249947 */ /* 0x002fea0003800000 */
.L_x_21:
[----:B------:R-:W-:Y:S01]  /*1d00*/  ULEA UR8, UR6, UR4, 0xb ;  /* 0x0000000406087291 */ /* 0x000fe2000f8e583f */
[----:B------:R-:W-:Y:S01]  /*1d10*/  WARPGROUP.ARRIVE ;  /* 0x00000000000079c5 */ /* 0x000fe20000000000 */
[----:B------:R-:W-:Y:S01]  /*1d20*/  UIMAD UR10, UR6, 0xc0, UR5 ;  /* 0x000000c0060a78a4 */ /* 0x000fe2000f8e0205 */
[----:B------:R-:W-:Y:S01]  /*1d30*/  UMOV UR9, 0x80000020 ;  /* 0x8000002000097882 */ /* 0x000fe20000000000 */
[----:B------:R-:W-:Y:S02]  /*1d40*/  UMOV UR11, 0x80000020 ;  /* 0x80000020000b7882 */ /* 0x000fe40000000000 */
[----:B------:R-:W-:Y:S01]  /*1d50*/  UIADD3 UR14, UR10, 0x40, URZ ;  /* 0x000000400a0e7890 */ /* 0x000fe2000fffe03f */
[----:B------:R-:W-:Y:S01]  /*1d60*/  UMOV UR12, UR8 ;  /* 0x00000008000c7c82 */ /* 0x000fe20008000000 */
[----:B------:R-:W-:Y:S01]  /*1d70*/  UMOV UR13, UR9 ;  /* 0x00000009000d7c82 */ /* 0x000fe20008000000 */
[----:B------:R-:W-:Y:S02]  /*1d80*/  UMOV UR15, 0x80000020 ;  /* 0x80000020000f7882 */ /* 0x000fe40000000000 */
[----:B------:R-:W-:Y:S01]  /*1d90*/  HGMMA.64x16x16.F32.BF16 R112, gdesc[UR8], R112, gsb0 ;  /* 0x00200000087079f0 */ /* 0x000fe20008001870 */
[----:B------:R-:W-:Y:S01]  /*1da0*/  UIADD3 UR18, UR10, 0x80, URZ ;  /* 0x000000800a127890 */ /* 0x000fe2000fffe03f */
[----:B------:R-:W-:Y:S01]  /*1db0*/  UMOV UR16, UR8 ;  /* 0x0000000800107c82 */ /* 0x000fe20008000000 */
[----:B------:R-:W-:Y:S01]  /*1dc0*/  UMOV UR17, UR9 ;  /* 0x0000000900117c82 */ /* 0x000fe20008000000 */
[----:B------:R-:W-:Y:S01]  /*1dd0*/  UMOV UR19, 0x80000020 ;  /* 0x8000002000137882 */ /* 0x000fe20000000000 */
[----:B------:R-:W-:Y:S01]  /*1de0*/  UIADD3 UR20, UR8, 0x200, URZ ;  /* 0x0000020008147890 */ /* 0x000fe2000fffe03f */
[----:B------:R-:W-:Y:S01]  /*1df0*/  UMOV UR22, UR10 ;  /* 0x0000000a00167c82 */ /* 0x000fe20008000000 */
[----:B------:R-:W-:Y:S01]  /*1e00*/  UMOV UR23, UR11 ;  /* 0x0000000b00177c82 */ /* 0x000fe20008000000 */
[----:B------:R-:W-:Y:S01]  /*1e10*/  UIADD3 UR9, UR8, 0x400, URZ ;  /* 0x0000040008097890 */ /* 0x000fe2000fffe03f */
[----:B------:R-:W-:-:S02]  /*1e20*/  WARPGROUP.DEPBAR.LE gsb0, 0x0 ;  /* 0x00008000000079c5 */ /* 0x000fc40000010000 */
        /* <DEDUP_REMOVED lines=13> */
[----:B------:R-:W-:Y:S01]  /*1f00*/  HGMMA.64x16x16.F32.BF16 R40, gdesc[UR16], R40, gsb0 ;  /* 0x00200000102879f0 */ /* 0x000fe20008001828 */
[----:B------:R-:W-:Y:S01]  /*1f10*/  UIADD3 UR16, UR8, 0x600, URZ ;  /* 0x0000060008107890 */ /* 0x000fe2000fffe03f */
[----:B------:R-:W-:Y:S01]  /*1f20*/  UMOV UR17, 0x80000020 ;  /* 0x8000002000117882 */ /* 0x000fe20000000000 */
[----:B------:R-:W-:Y:S02]  /*1f30*/  WARPGROUP.DEPBAR.LE gsb0, 0x0 ;  /* 0x00008000000079c5 */ /* 0x000fe40000010000 */
[----:B------:R-:W-:-:S06]  /*1f40*/  WARPGROUP.ARRIVE ;  /* 0x00000000000079c5 */ /* 0x000fcc0000000000 */
[----:B------:R-:W-:Y:S03]  /*1f50*/  HGMMA.64x16x16.F32.BF16 R72, gdesc[UR12], R72, gsb0 ;  /* 0x002000000c4879f0 */ /* 0x000fe60008001848 */
[----:B------:R-:W-:Y:S02]  /*1f60*/  WARPGROUP.DEPBAR.LE gsb0, 0x0 ;  /* 0x00008000000079c5 */ /* 0x000fe40000010000 */
[----:B------:R-:W-:-:S06]  /*1f70*/  WARPGROUP.ARRIVE ;  /* 0x00000000000079c5 */ /* 0x000fcc0000000000 */
[----:B------:R-:W-:Y:S01]  /*1f80*/  HGMMA.64x16x16.F32.BF16 R104, gdesc[UR20], R104, gsb0 ;  /* 0x00200000146879f0 */ /* 0x000fe20008001868 */
        /* <DEDUP_REMOVED lines=9> */
[----:B------:R-:W-:Y:S01]  /*2020*/  HGMMA.64x16x16.F32.BF16 R96, gdesc[UR20], R96, gsb0 ;  /* 0x00200000146079f0 */ /* 0x000fe20008001860 */
[----:B------:R-:W-:Y:S01]  /*2030*/  UMOV UR22, UR18 ;  /* 0x0000001200167c82 */ /* 0x000fe20008000000 */
[----:B------:R-:W-:Y:S01]  /*2040*/  UMOV UR23, UR19 ;  /* 0x0000001300177c82 */ /* 0x000fe20008000000 */
        /* <DEDUP_REMOVED lines=23> */
[----:B------:R-:W-:Y:S02]  /*21c0*/  UIADD3 UR16, UR8, 0x2, URZ ;  /* 0x0000000208107890 */ /* 0x000fe4000fffe03f */
[----:B------:R-:W-:Y:S01]  /*21d0*/  UIADD3 UR18, UR10, 0x2, URZ ;  /* 0x000000020a127890 */ /* 0x000fe2000fffe03f */
[----:B------:R-:W-:Y:S01]  /*21e0*/  UMOV UR17, 0x80000020 ;  /* 0x8000002000117882 */ /* 0x000fe20000000000 */
[----:B------:R-:W-:Y:S01]  /*21f0*/  UMOV UR19, 0x80000020 ;  /* 0x8000002000137882 */ /* 0x000fe20000000000 */
[----:B------:R-:W-:Y:S02]  /*2200*/  UMOV UR13, UR17 ;  /* 0x00000011000d7c82 */ /* 0x000fe40008000000 */
[----:B------:R-:W-:Y:S01]  /*2210*/  UMOV UR12, UR16 ;  /* 0x00000010000c7c82 */ /* 0x000fe20008000000 */
[----:B------:R-:W-:Y:S01]  /*2220*/  UMOV UR20, UR16 ;  /* 0x0000001000147c82 */ /* 0x000fe20008000000 */
[----:B------:R-:W-:Y:S01]  /*2230*/  UMOV UR21, UR17 ;  /* 0x0000001100157c82 */ /* 0x000fe20008000000 */
        /* <DEDUP_REMOVED lines=58> */
[----:B------:R-:W-:Y:S01]  /*25e0*/  BPT.TRAP 0x1 ;  /* 0x000000040000795c */ /* 0x000fe20000300000 */
.L_x_23:
[----:B------:R-:W-:Y:S01]  /*25f0*/  ULEA UR8, UR7, UR41, 0x3 ;  /* 0x0000002907087291 */ /* 0x000fe2000f8e183f */
[----:B------:R-:W-:-:S03]  /*2600*/  ISETP.GT.U32.AND P1, PT, R19, 0x1, PT ;  /* 0x000000011300780c */ /* 0x000fc60003f24070 */
[----:B------:R-:W-:-:S04]  /*2610*/  UIADD3 UR8, UR8, 0x30, URZ ;  /* 0x0000003008087890 */ /* 0x000fc8000fffe03f */
[----:B------:R-:W-:-:S09]  /*2620*/  UPRMT UR8, URZ, 0x654, UR8 ;  /* 0x000006543f087896 */ /* 0x000fd20008000008 */
[----:B------:R-:W-:Y:S01]  /*2630*/  SYNCS.ARRIVE.TRANS64.RED.A1T0 RZ, [UR8], RZ ;  /* 0x000000ffffff79a7 */ /* 0x000fe20008100408 */
[----:B------:R-:W-:Y:S05]  /*2640*/  @P1 BRA `(.L_x_24) ;  /* 0x0000000000041947 */ /* 0x000fea0003800000 */
[----:B------:R-:W-:Y:S01]  /*2650*/  BPT.TRAP 0x1 ;  /* 0x000000040000795c */ /* 0x000fe20000300000 */
.L_x_24:
[----:B------:R-:W-:Y:S01]  /*2660*/  UIADD3 UR6, UR6, 0x1, URZ ;  /* 0x0000000106067890 */ /* 0x000fe2000fffe03f */
[C---:B------:R-:W-:Y:S01]  /*2670*/  ISETP.GT.AND P1, PT, R3.reuse, 0x1, PT ;  /* 0x000000010300780c */ /* 0x040fe20003f24270 */
[----:B------:R-:W-:Y:S01]  /*2680*/  UIADD3 UR7, UR7, 0x1, URZ ;  /* 0x0000000107077890 */ /* 0x000fe2000fffe03f */
[----:B------:R-:W-:Y:S01]  /*2690*/  VIADD R3, R3, 0xffffffff ;  /* 0xffffffff03037836 */ /* 0x000fe20000000000 */
[----:B------:R-:W-:Y:S02]  /*26a0*/  UISETP.NE.AND UP0, UPT, UR6, 0x6, UPT ;  /* 0x000000060600788c */ /* 0x000fe4000bf05270 */
[----:B------:R-:W-:Y:S02]  /*26b0*/  UISETP.NE.AND UP1, UPT, UR7, 0x6, UPT ;  /* 0x000000060700788c */ /* 0x000fe4000bf25270 */
[----:B------:R-:W-:Y:S02]  /*26c0*/  USEL UR8, URZ, 0x1, UP0 ;  /* 0x000000013f087887 */ /* 0x000fe40008000000 */
[----:B------:R-:W-:-:S02]  /*26d0*/  USEL UR6, UR6, URZ, UP0 ;  /* 0x0000003f06067287 */ /* 0x000fc40008000000 */
[----:B------:R-:W-:Y:S02]  /*26e0*/  USEL UR7, UR7, URZ, UP1 ;  /* 0x0000003f07077287 */ /* 0x000fe40008800000 */
[----:B------:R-:W-:Y:S01]  /*26f0*/  LOP3.LUT R6, R6, UR8, RZ, 0x3c, !PT ;  /* 0x0000000806067c12 */ /* 0x000fe2000f8e3cff */
[----:B------:R-:W-:Y:S09]  /*2700*/  @P1 BRA `(.L_x_25) ;  /* 0xfffffff400541947 */ /* 0x000ff2000383ffff */
.L_x_18:
[----:B------:R-:W2:Y:S02]  /*2710*/  LDC R3, c[0x0][0x28c] ;  /* 0x0000a300ff037b82 */ /* 0x000ea40000000800 */
[----:B--2---:R-:W-:-:S13]  /*2720*/  ISETP.GE.AND P1, PT, R3, 0x1, PT ;  /* 0x000000010300780c */ /* 0x004fda0003f26270 */
[----:B------:R-:W-:Y:S05]  /*2730*/  @!P1 BRA `(.L_x_26) ;  /* 0x0000000000349947 */ /* 0x000fea0003800000 */
[----:B------:R-:W-:Y:S05]  /*2740*/  @!P0 BRA `(.L_x_27) ;  /* 0x0000000000048947 */ /* 0x000fea0003800000 */
[----:B------:R-:W-:Y:S01]  /*2750*/  BPT.TRAP 0x1 ;  /* 0x000000040000795c */ /* 0x000fe20000300000 */
.L_x_27:
[----:B------:R-:W-:Y:S01]  /*2760*/  VIADD R0, R0, UR39 ;  /* 0x0000002700007c36 */ /* 0x000fe20008000000 */
[----:B------:R-:W-:-:S03]  /*2770*/  ISETP.GT.U32.AND P0, PT, R19, 0x1, PT ;  /* 0x000000011300780c */ /* 0x000fc60003f04070 */
[----:B01----:R-:W-:-:S05]  /*2780*/  IMAD.WIDE.U32 R4, R0, -0x55555555, RZ ;  /* 0xaaaaaaab00047825 */ /* 0x003fca00078e00ff */
[----:B------:R-:W-:-:S05]  /*2790*/  SHF.R.U32.HI R5, RZ, 0x2, R5 ;  /* 0x00000002ff057819 */ /* 0x000fca0000011605 */
[----:B------:R-:W-:-:S05]  /*27a0*/  IMAD R0, R5, -0x6, R0 ;  /* 0xfffffffa05007824 */ /* 0x000fca00078e0200 */
[----:B------:R-:W-:-:S05]  /*27b0*/  LEA R0, R0, UR41, 0x3 ;  /* 0x0000002900007c11 */ /* 0x000fca000f8e18ff */
[----:B------:R-:W-:-:S05]  /*27c0*/  VIADD R0, R0, 0x30 ;  /* 0x0000003000007836 */ /* 0x000fca0000000000 */
[----:B------:R-:W-:-:S04]  /*27d0*/  PRMT R0, RZ, 0x654, R0 ;  /* 0x00000654ff007816 */ /* 0x000fc80000000000 */
[----:B------:R2:W-:Y:S01]  /*27e0*/  SYNCS.ARRIVE.TRANS64.RED.A1T0 RZ, [R0+URZ], RZ ;  /* 0x000000ff00ff79a7 */ /* 0x0005e2000810043f */
[----:B------:R-:W-:Y:S05]  /*27f0*/  @P0 BRA `(.L_x_26) ;  /* 0x0000000000040947 */ /* 0x000fea0003800000 */
[----:B------:R-:W-:Y:S01]  /*2800*/  BPT.TRAP 0x1 ;  /* 0x000000040000795c */ /* 0x000fe20000300000 */
.L_x_26:
[----:B------:R-:W3:Y:S01]  /*2810*/  LDC R8, c[0x0][0x288] ;  /* 0x0000a200ff087b82 */ /* 0x000ee20000000800 */
[----:B--2---:R-:W-:Y:S01]  /*2820*/  LOP3.LUT R0, R22, 0x1, RZ, 0xc0, !PT ;  /* 0x0000000116007812 */ /* 0x004fe200078ec0ff */
[----:B------:R-:W-:Y:S01]  /*2830*/  IMAD R123, R123, 0x30, RZ ;  /* 0x000000307b7b7824 */ /* 0x000fe200078e02ff */
[----:B------:R-:W-:Y:S01]  /*2840*/  SHF.R.U32.HI R3, RZ, 0x2, R18 ;  /* 0x00000002ff037819 */ /* 0x000fe20000011612 */
[----:B------:R-:W-:Y:S01]  /*2850*/  UIADD3 UR39, UR40, UR39, URZ ;  /* 0x0000002728277290 */ /* 0x000fe2000fffe03f */
[----:B01----:R-:W-:Y:S01]  /*2860*/  LOP3.LUT R4, R18, 0x60, RZ, 0xc0, !PT ;  /* 0x0000006012047812 */ /* 0x003fe200078ec0ff */
[----:B------:R-:W-:Y:S01]  /*2870*/  IMAD.SHL.U32 R10, R0, 0x40, RZ ;  /* 0x00000040000a7824 */ /* 0x000fe200078e00ff */
[----:B------:R-:W-:Y:S01]  /*2880*/  LOP3.LUT R3, R3, 0x7, RZ, 0xc0, !PT ;  /* 0x0000000703037812 */ /* 0x000fe200078ec0ff */
[----:B------:R-:W-:Y:S01]  /*2890*/  UISETP.GT.U32.AND UP0, UPT, UR39, 0x5, UPT ;  /* 0x000000052700788c */ /* 0x000fe2000bf04070 */
[----:B------:R-:W-:Y:S01]  /*28a0*/  SHF.R.U32.HI R6, RZ, 0x1, R4 ;  /* 0x00000001ff067819 */ /* 0x000fe20000011604 */
[----:B------:R-:W-:Y:S01]  /*28b0*/  ULDC UR7, c[0x0][0x284] ;  /* 0x0000a10000077ab9 */ /* 0x000fe20000000800 */
[----:B------:R-:W-:Y:S01]  /*28c0*/  LOP3.LUT R4, R18, 0x3, RZ, 0xc0, !PT ;  /* 0x0000000312047812 */ /* 0x000fe200078ec0ff */
[----:B------:R-:W-:Y:S01]  /*28d0*/  UISETP.LT.U32.AND UP0, UPT, UR40, 0x6, UP0 ;  /* 0x000000062800788c */ /* 0x000fe20008701070 */
[--C-:B------:R-:W-:Y:S01]  /*28e0*/  IADD3 R5, RZ, -R6, -R3.reuse ;  /* 0x80000006ff057210 */ /* 0x100fe20007ffe803 */
[----:B------:R-:W-:Y:S01]  /*28f0*/  UISETP.GE.U32.AND UP1, UPT, UR40, 0x6, UPT ;  /* 0x000000062800788c */ /* 0x000fe2000bf26070 */
[----:B------:R-:W-:Y:S01]  /*2900*/  LOP3.LUT R7, R10, 0x40, R3, 0xe2, !PT ;  /* 0x000000400a077812 */ /* 0x000fe200078ee203 */
[----:B------:R-:W-:Y:S01]  /*2910*/  IMAD.SHL.U32 R3, R122, 0x200, RZ ;  /* 0x000002007a037824 */ /* 0x000fe200078e00ff */
[----:B------:R-:W-:Y:S01]  /*2920*/  SHF.R.S32.HI R125, RZ, 0x1f, R23 ;  /* 0x0000001fff7d7819 */ /* 0x000fe20000011417 */
[----:B------:R-:W-:Y:S01]  /*2930*/  ULDC.64 UR8, c[0x0][0x5d0] ;  /* 0x0001740000087ab9 */ /* 0x000fe20000000a00 */
[----:B------:R-:W-:Y:S01]  /*2940*/  UIMAD.WIDE.U32 UR4, UR39, -0x55555555, URZ ;  /* 0xaaaaaaab270478a5 */ /* 0x000fe2000f8e003f */
[----:B------:R-:W-:Y:S01]  /*2950*/  IMAD R0, R0, -0x40, R5 ;  /* 0xffffffc000007824 */ /* 0x000fe200078e0205 */
[----:B------:R-:W-:Y:S01]  /*2960*/  USEL UR6, URZ, 0x1, !UP0 ;  /* 0x000000013f067887 */ /* 0x000fe2000c000000 */
[----:B------:R-:W-:Y:S01]  /*2970*/  IMAD.WIDE R14, R122, 0x200, RZ ;  /* 0x000002007a0e7825 */ /* 0x000fe200078e02ff */
[----:B------:R-:W-:Y:S01]  /*2980*/  USHF.R.U32.HI UR4, URZ, 0x2, UR5 ;  /* 0x000000023f047899 */ /* 0x000fe20008011605 */
[----:B---3--:R-:W-:Y:S01]  /*2990*/  ISETP.GE.AND P0, PT, R123, R8, PT ;  /* 0x000000087b00720c */ /* 0x008fe20003f06270 */
[----:B------:R-:W-:Y:S01]  /*29a0*/  ULOP3.LUT UR38, UR38, UR6, URZ, 0x3c, !UPT ;  /* 0x0000000626267292 */ /* 0x000fe2000f8e3c3f */
[----:B------:R-:W-:Y:S01]  /*29b0*/  IMAD R10, R4, -0x2, R8 ;  /* 0xfffffffe040a7824 */ /* 0x000fe200078e0208 */
[----:B------:R-:W-:Y:S01]  /*29c0*/  UIMAD UR39, UR4, -0x6, UR39 ;  /* 0xfffffffa042778a4 */ /* 0x000fe2000f8e0227 */
[----:B------:R-:W-:Y:S01]  /*29d0*/  IMAD.SHL.U32 R8, R18, 0x2, RZ ;  /* 0x0000000212087824 */ /* 0x000fe200078e00ff */
[----:B------:R-:W-:Y:S01]  /*29e0*/  ISETP.GE.OR P0, PT, R3, UR7, P0 ;  /* 0x0000000703007c0c */ /* 0x000fe20008706670 */
[----:B------:R-:W-:Y:S01]  /*29f0*/  IMAD R4, R125, UR8, RZ ;  /* 0x000000087d047c24 */ /* 0x000fe2000f8e02ff */
[----:B------:R-:W-:Y:S01]  /*2a00*/  @UP1 ULOP3.LUT UR38, UR38, 0x1, UR4, 0x78, !UPT ;  /* 0x0000000126261892 */ /* 0x000fe2000f8e7804 */
[----:B------:R-:W-:Y:S01]  /*2a10*/  IADD3 R0, -R3, UR7, R0 ;  /* 0x0000000703007c10 */ /* 0x000fe2000fffe100 */
[----:B------:R-:W-:Y:S01]  /*2a20*/  IMAD.IADD R3, R10, 0x1, -R123 ;  /* 0x000000010a037824 */ /* 0x000fe200078e0a7b */
[----:B------:R-:W-:Y:S01]  /*2a30*/  LOP3.LUT R8, R123, 0x6, R8, 0xf8, !PT ;  /* 0x000000067b087812 */ /* 0x000fe200078ef808 */
[----:B------:R-:W-:Y:S01]  /*2a40*/  IMAD R11, R23, UR9, R4 ;  /* 0x00000009170b7c24 */ /* 0x000fe2000f8e0204 */
[----:B------:R-:W-:Y:S01]  /*2a50*/  LOP3.LUT R7, R14, R7, R6, 0xfe, !PT ;  /* 0x000000070e077212 */ /* 0x000fe200078efe06 */
[----:B------:R-:W-:Y:S01]  /*2a60*/  IMAD.MOV.U32 R6, RZ, RZ, -0x1 ;  /* 0xffffffffff067424 */ /* 0x000fe200078e00ff */
[----:B------:R-:W-:-:S03]  /*2a70*/  SHF.R.S32.HI R9, RZ, 0x1f, R8 ;  /* 0x0000001fff097819 */ /* 0x000fc60000011408 */
[----:B------:R-:W-:-:S04]  /*2a80*/  IMAD.WIDE.U32 R4, R23, UR8, R8 ;  /* 0x0000000817047c25 */ /* 0x000fc8000f8e0008 */
[----:B------:R-:W-:Y:S02]  /*2a90*/  IMAD.IADD R11, R5, 0x1, R11 ;  /* 0x00000001050b7824 */ /* 0x000fe400078e020b */
[----:B------:R-:W-:Y:S01]  /*2aa0*/  IMAD.MOV.U32 R10, RZ, RZ, R4 ;  /* 0x000000ffff0a7224 */ /* 0x000fe200078e0004 */
[----:B------:R-:W-:Y:S06]  /*2ab0*/  @P0 BRA `(.L_x_28) ;  /* 0x0000006400200947 */ /* 0x000fec0003800000 */
[----:B------:R-:W0:Y:S01]  /*2ac0*/  LDC.64 R4, c[0x0][0x5c8] ;  /* 0x00017200ff047b82 */ /* 0x000e220000000a00 */
[----:B-----5:R-:W-:Y:S01]  /*2ad0*/  FSETP.NEU.AND P2, PT, R121, RZ, PT ;  /* 0x000000ff7900720b */ /* 0x020fe20003f4d000 */
[----:B------:R-:W-:Y:S01]  /*2ae0*/  BSSY B0, `(.L_x_28) ;  /* 0x0000645000007945 */ /* 0x000fe20003800000 */
[----:B------:R-:W-:-:S04]  /*2af0*/  ISETP.GT.AND P0, PT, R3, RZ, PT ;  /* 0x000000ff0300720c */ /* 0x000fc80003f04270 */
[----:B------:R-:W-:Y:S01]  /*2b00*/  ISETP.GT.AND P1, PT, R0, RZ, P0 ;  /* 0x000000ff0000720c */ /* 0x000fe20000724270 */
[-C--:B0-----:R-:W-:Y:S02]  /*2b10*/  IMAD R12, R15, R4.reuse, RZ ;  /* 0x000000040f0c7224 */ /* 0x081fe400078e02ff */
[----:B------:R-:W-:-:S04]  /*2b20*/  IMAD.WIDE.U32 R130, R7, R4, R10 ;  /* 0x0000000407827225 */ /* 0x000fc800078e000a */
[----:B------:R-:W-:-:S04]  /*2b30*/  IMAD R11, R7, R5, R12 ;  /* 0x00000005070b7224 */ /* 0x000fc800078e020c */
[----:B------:R-:W-:Y:S01]  /*2b40*/  IMAD.IADD R135, R131, 0x1, R11 ;  /* 0x0000000183877824 */ /* 0x000fe200078e020b */
[----:B------:R-:W-:Y:S06]  /*2b50*/  @!P2 BRA `(.L_x_29) ;  /* 0x0000004400e4a947 */ /* 0x000fec0003800000 */
[----:B------:R-:W0:Y:S01]  /*2b60*/  LDC.64 R20, c[0x0][0x5b8] ;  /* 0x00016e00ff147b82 */ /* 0x000e220000000a00 */
[----:B------:R-:W-:-:S07]  /*2b70*/  ULDC.64 UR4, c[0x0][0x5c0] ;  /* 0x0001700000047ab9 */ /* 0x000fce0000000a00 */
[----:B------:R-:W1:Y:S08]  /*2b80*/  LDC.64 R122, c[0x0][0x5b0] ;  /* 0x00016c00ff7a7b82 */ /* 0x000e700000000a00 */
[----:B------:R-:W2:Y:S01]  /*2b90*/  LDC.64 R12, c[0x0][0x5a8] ;  /* 0x00016a00ff0c7b82 */ /* 0x000ea20000000a00 */
[-C--:B0-----:R-:W-:Y:S02]  /*2ba0*/  IMAD R10, R125, R20.reuse, RZ ;  /* 0x000000147d0a7224 */ /* 0x081fe400078e02ff */
[----:B------:R-:W-:-:S04]  /*2bb0*/  IMAD.WIDE.U32 R124, R23, R20, R8 ;  /* 0x00000014177c7225 */ /* 0x000fc800078e0008 */
[----:B------:R-:W-:Y:S02]  /*2bc0*/  IMAD R21, R23, R21, R10 ;  /* 0x0000001517157224 */ /* 0x000fe400078e020a */
[-C--:B-1----:R-:W-:Y:S02]  /*2bd0*/  IMAD R14, R15, R122.reuse, RZ ;  /* 0x0000007a0f0e7224 */ /* 0x082fe400078e02ff */
[----:B------:R-:W-:Y:S02]  /*2be0*/  IMAD.IADD R127, R125, 0x1, R21 ;  /* 0x000000017d7f7824 */ /* 0x000fe400078e0215 */
[----:B------:R-:W-:Y:S02]  /*2bf0*/  IMAD.MOV.U32 R126, RZ, RZ, R124 ;  /* 0x000000ffff7e7224 */ /* 0x000fe400078e007c */
[C---:B------:R-:W-:Y:S02]  /*2c00*/  IMAD R131, R7.reuse, R123, R14 ;  /* 0x0000007b07837224 */ /* 0x040fe400078e020e */
[----:B------:R-:W-:-:S04]  /*2c10*/  IMAD.WIDE.U32 R10, R7, R122, R126 ;  /* 0x0000007a070a7225 */ /* 0x000fc800078e007e */
[----:B------:R-:W-:Y:S01]  /*2c20*/  IMAD.IADD R11, R11, 0x1, R131 ;  /* 0x000000010b0b7824 */ /* 0x000fe200078e0283 */
[----:B--2---:R-:W-:-:S04]  /*2c30*/  LEA R14, P2, R10, R12, 0x1 ;  /* 0x0000000c0a0e7211 */ /* 0x004fc800078408ff */
[----:B------:R-:W-:-:S05]  /*2c40*/  LEA.HI.X R15, R10, R13, R11, 0x1, P2 ;  /* 0x0000000d0a0f7211 */ /* 0x000fca00010f0c0b */
[----:B------:R0:W2:Y:S01]  /*2c50*/  @P1 LDG.E.LTC128B.U16 R133, desc[UR36][R14.64] ;  /* 0x000000240e851981 */ /* 0x0000a2000c1e1520 */
[----:B------:R-:W-:Y:S01]  /*2c60*/  ISETP.GT.AND P3, PT, R3, 0x1, PT ;  /* 0x000000010300780c */ /* 0x000fe20003f64270 */
[----:B------:R-:W-:Y:S01]  /*2c70*/  IMAD.WIDE.U32 R128, R7, R122, R8 ;  /* 0x0000007a07807225 */ /* 0x000fe200078e0008 */
[----:B------:R-:W-:Y:S03]  /*2c80*/  BSSY B1, `(.L_x_30) ;  /* 0x0000012000017945 */ /* 0x000fe60003800000 */
[----:B------:R-:W-:Y:S02]  /*2c90*/  IMAD.IADD R129, R131, 0x1, R129 ;  /* 0x0000000183817824 */ /* 0x000fe400078e0281 */
[----:B------:R-:W-:-:S04]  /*2ca0*/  IMAD.WIDE.U32 R128, R23, R20, R128 ;  /* 0x0000001417807225 */ /* 0x000fc800078e0080 */
[----:B0-----:R-:W-:Y:S01]  /*2cb0*/  IMAD.IADD R15, R21, 0x1, R129 ;  /* 0x00000001150f7824 */ /* 0x001fe200078e0281 */
[----:B------:R-:W-:Y:S02]  /*2cc0*/  LEA R14, P4, R128, R12, 0x1 ;  /* 0x0000000c800e7211 */ /* 0x000fe400078808ff */
[----:B------:R-:W-:Y:S02]  /*2cd0*/  SHF.L.U64.HI R129, R122, 0x3, R123 ;  /* 0x000000037a817819 */ /* 0x000fe4000001027b */
[----:B------:R-:W-:Y:S01]  /*2ce0*/  LEA.HI.X R15, R128, R13, R15, 0x1, P4 ;  /* 0x0000000d800f7211 */ /* 0x000fe200020f0c0f */
[----:B------:R-:W-:Y:S02]  /*2cf0*/  IMAD.SHL.U32 R128, R122, 0x8, RZ ;  /* 0x000000087a807824 */ /* 0x000fe400078e00ff */
[----:B--2---:R-:W-:-:S04]  /*2d00*/  IMAD.U32 R10, R133, 0x10000, RZ ;  /* 0x00010000850a7824 */ /* 0x004fc800078e00ff */
[----:B------:R-:W-:Y:S01]  /*2d10*/  FMUL R11, R10, R121 ;  /* 0x000000790a0b7220 */ /* 0x000fe20000400000 */
[----:B------:R-:W-:-:S03]  /*2d20*/  LEA R10, P2, R130, UR4, 0x1 ;  /* 0x00000004820a7c11 */ /* 0x000fc6000f8408ff */
[----:B------:R-:W-:Y:S01]  /*2d30*/  FFMA R112, R112, R120, R11 ;  /* 0x0000007870707223 */ /* 0x000fe2000000000b */
[----:B------:R-:W-:Y:S02]  /*2d40*/  LEA.HI.X R11, R130, UR5, R135, 0x1, P2 ;  /* 0x00000005820b7c11 */ /* 0x000fe400090f0c87 */
[----:B------:R-:W-:Y:S02]  /*2d50*/  ISETP.GT.AND P2, PT, R0, RZ, P3 ;  /* 0x000000ff0000720c */ /* 0x000fe40001f44270 */
[----:B------:R-:W-:-:S05]  /*2d60*/  F2FP.BF16.F32.PACK_AB R112, RZ, R112 ;  /* 0x00000070ff70723e */ /* 0x000fca00000010ff */
[----:B------:R0:W-:Y:S06]  /*2d70*/  @P1 STG.E.U16 desc[UR36][R10.64], R112 ;  /* 0x000000700a001986 */ /* 0x0001ec000c101524 */
[----:B------:R-:W-:Y:S05]  /*2d80*/  @!P2 BRA `(.L_x_31) ;  /* 0x000000000004a947 */ /* 0x000fea0003800000 */
[----:B------:R1:W5:Y:S02]  /*2d90*/  LDG.E.LTC128B.U16 R133, desc[UR36][R14.64+0x2] ;  /* 0x000002240e857981 */ /* 0x000364000c1e1520 */
.L_x_31:
[----:B------:R-:W-:Y:S05]  /*2da0*/  BSYNC B1 ;  /* 0x0000000000017941 */ /* 0x000fea0003800000 */
.L_x_30:
[----:B0----5:R-:W-:Y:S01]  /*2db0*/  IMAD.U32 R112, R133, 0x10000, RZ ;  /* 0x0001000085707824 */ /* 0x021fe200078e00ff */
[----:B------:R-:W-:Y:S01]  /*2dc0*/  ISETP.GT.AND P1, PT, R0, 0x8, P0 ;  /* 0x000000080000780c */ /* 0x000fe20000724270 */
[----:B------:R-:W-:-:S04]  /*2dd0*/  IMAD.WIDE.U32 R138, R7, R122, R128 ;  /* 0x0000007a078a7225 */ /* 0x000fc800078e0080 */
[----:B------:R-:W-:Y:S01]  /*2de0*/  FMUL R112, R112, R121 ;  /* 0x0000007970707220 */ /* 0x000fe20000400000 */
[----:B------:R-:W-:Y:S01]  /*2df0*/  IMAD.IADD R143, R131, 0x1, R139 ;  /* 0x00000001838f7824 */ /* 0x000fe200078e028b */
[----:B------:R-:W-:Y:S02]  /*2e00*/  IADD3 R130, P4, R124, R138, RZ ;  /* 0x0000008a7c827210 */ /* 0x000fe40007f9e0ff */
[----:B------:R-:W-:-:S03]  /*2e10*/  FFMA R113, R113, R120, R112 ;  /* 0x0000007871717223 */ /* 0x000fc60000000070 */
[----:B------:R-:W-:Y:S01]  /*2e20*/  IMAD.X R134, R143, 0x1, R127, P4 ;  /* 0x000000018f867824 */ /* 0x000fe200020e067f */
[C---:B------:R-:W-:Y:S02]  /*2e30*/  LEA R112, P4, R130.reuse, R12, 0x1 ;  /* 0x0000000c82707211 */ /* 0x040fe400078808ff */
[----:B------:R-:W-:Y:S02]  /*2e40*/  F2FP.BF16.F32.PACK_AB R135, RZ, R113 ;  /* 0x00000071ff87723e */ /* 0x000fe400000010ff */
[--C-:B------:R-:W-:Y:S02]  /*2e50*/  LEA.HI.X R113, R130, R13, R134.reuse, 0x1, P4 ;  /* 0x0000000d82717211 */ /* 0x100fe400020f0c86 */
[----:B------:R-:W-:Y:S02]  /*2e60*/  PRMT R137, R135, 0x7610, R137 ;  /* 0x0000761087897816 */ /* 0x000fe40000000089 */
[----:B------:R-:W-:-:S03]  /*2e70*/  PRMT R134, R133, 0x7610, R134 ;  /* 0x0000761085867816 */ /* 0x000fc60000000086 */
[----:B------:R0:W-:Y:S04]  /*2e80*/  @P2 STG.E.U16 desc[UR36][R10.64+0x2], R137 ;  /* 0x000002890a002986 */ /* 0x0001e8000c101524 */
[----:B------:R2:W3:Y:S01]  /*2e90*/  @P1 LDG.E.LTC128B.U16 R134, desc[UR36][R112.64] ;  /* 0x0000002470861981 */ /* 0x0004e2000c1e1520 */
[----:B------:R-:W-:Y:S01]  /*2ea0*/  IMAD.SHL.U32 R133, R4, 0x10, RZ ;  /* 0x0000001004857824 */ /* 0x000fe200078e00ff */
[----:B------:R-:W-:Y:S01]  /*2eb0*/  IADD3 R140, P2, R8, R138, RZ ;  /* 0x0000008a088c7210 */ /* 0x000fe20007f5e0ff */
[----:B------:R-:W-:Y:S03]  /*2ec0*/  BSSY B1, `(.L_x_32) ;  /* 0x0000011000017945 */ /* 0x000fe60003800000 */
[----:B------:R-:W-:Y:S01]  /*2ed0*/  IADD3 R136, P4, R133, R10, RZ ;  /* 0x0000000a85887210 */ /* 0x000fe20007f9e0ff */
[----:B------:R-:W-:Y:S01]  /*2ee0*/  IMAD.X R141, R9, 0x1, R143, P2 ;  /* 0x00000001098d7824 */ /* 0x000fe200010e068f */
[----:B------:R-:W-:Y:S01]  /*2ef0*/  ISETP.GT.AND P2, PT, R0, 0x8, P3 ;  /* 0x000000080000780c */ /* 0x000fe20001f44270 */
[----:B------:R-:W-:-:S03]  /*2f00*/  IMAD.WIDE.U32 R140, R23, R20, R140 ;  /* 0x00000014178c7225 */ /* 0x000fc600078e008c */
[----:B--2---:R-:W-:Y:S01]  /*2f10*/  LEA R112, P5, R140, R12, 0x1 ;  /* 0x0000000c8c707211 */ /* 0x004fe200078a08ff */
[----:B---3--:R-:W-:-:S04]  /*2f20*/  IMAD.U32 R130, R134, 0x10000, RZ ;  /* 0x0001000086827824 */ /* 0x008fc800078e00ff */
[----:B------:R-:W-:Y:S01]  /*2f30*/  FMUL R135, R130, R121 ;  /* 0x0000007982877220 */ /* 0x000fe20000400000 */
[----:B------:R-:W-:-:S03]  /*2f40*/  IMAD.IADD R130, R21, 0x1, R141 ;  /* 0x0000000115827824 */ /* 0x000fc600078e028d */
[----:B------:R-:W-:Y:S01]  /*2f50*/  FFMA R114, R114, R120, R135 ;  /* 0x0000007872727223 */ /* 0x000fe20000000087 */
[----:B------:R-:W-:Y:S02]  /*2f60*/  SHF.L.U64.HI R135, R4, 0x4, R5 ;  /* 0x0000000404877819 */ /* 0x000fe40000010205 */
[----:B------:R-:W-:Y:S02]  /*2f70*/  LEA.HI.X R113, R140, R13, R130, 0x1, P5 ;  /* 0x0000000d8c717211 */ /* 0x000fe400028f0c82 */
[----:B------:R-:W-:Y:S01]  /*2f80*/  F2FP.BF16.F32.PACK_AB R114, RZ, R114 ;  /* 0x00000072ff72723e */ /* 0x000fe200000010ff */
[----:B0-----:R-:W-:-:S05]  /*2f90*/  IMAD.X R137, R135, 0x1, R11, P4 ;  /* 0x0000000187897824 */ /* 0x001fca00020e060b */
[----:B------:R0:W-:Y:S01]  /*2fa0*/  @P1 STG.E.U16 desc[UR36][R136.64], R114 ;  /* 0x0000007288001986 */ /* 0x0001e2000c101524 */
[----:B------:R-:W-:Y:S05]  /*2fb0*/  @!P2 BRA `(.L_x_33) ;  /* 0x000000000004a947 */ /* 0x000fea0003800000 */
[----:B------:R2:W5:Y:S02]  /*2fc0*/  LDG.E.LTC128B.U16 R134, desc[UR36][R112.64+0x2] ;  /* 0x0000022470867981 */ /* 0x000564000c1e1520 */
.L_x_33:
[----:B------:R-:W-:Y:S05]  /*2fd0*/  BSYNC B1 ;  /* 0x0000000000017941 */ /* 0x000fea0003800000 */
.L_x_32:
[----:B0----5:R-:W-:Y:S01]  /*2fe0*/  IMAD.U32 R114, R134, 0x10000, RZ ;  /* 0x0001000086727824 */ /* 0x021fe200078e00ff */
[----:B------:R-:W-:Y:S01]  /*2ff0*/  ISETP.GT.AND P1, PT, R3, 0x8, PT ;  /* 0x000000080300780c */ /* 0x000fe20003f24270 */
[----:B------:R-:W-:Y:S02]  /*3000*/  BSSY B1, `(.L_x_34) ;  /* 0x000000b000017945 */ /* 0x000fe40003800000 */
[----:B------:R-:W-:Y:S01]  /*3010*/  FMUL R114, R114, R121 ;  /* 0x0000007972727220 */ /* 0x000fe20000400000 */
[----:B------:R-:W-:-:S03]  /*3020*/  ISETP.GT.AND P4, PT, R0, RZ, P1 ;  /* 0x000000ff0000720c */ /* 0x000fc60000f84270 */
[----:B------:R-:W-:Y:S01]  /*3030*/  FFMA R114, R115, R120, R114 ;  /* 0x0000007873727223 */ /* 0x000fe20000000072 */
[----:B------:R-:W-:-:S04]  /*3040*/  IMAD.MOV.U32 R115, RZ, RZ, R137 ;  /* 0x000000ffff737224 */ /* 0x000fc800078e0089 */
[----:B------:R-:W-:-:S04]  /*3050*/  F2FP.BF16.F32.PACK_AB R114, RZ, R114 ;  /* 0x00000072ff72723e */ /* 0x000fc800000010ff */
[----:B------:R-:W-:Y:S01]  /*3060*/  PRMT R130, R114, 0x7610, R130 ;  /* 0x0000761072827816 */ /* 0x000fe20000000082 */
[----:B------:R-:W-:-:S05]  /*3070*/  IMAD.MOV.U32 R114, RZ, RZ, R136 ;  /* 0x000000ffff727224 */ /* 0x000fca00078e0088 */
[----:B------:R0:W-:Y:S01]  /*3080*/  @P2 STG.E.U16 desc[UR36][R114.64+0x2], R130 ;  /* 0x0000028272002986 */ /* 0x0001e2000c101524 */
[----:B------:R-:W-:Y:S05]  /*3090*/  @!P4 BRA `(.L_x_35) ;  /* 0x000000000004c947 */ /* 0x000fea0003800000 */
[----:B------:R3:W5:Y:S02]  /*30a0*/  LDG.E.LTC128B.U16 R134, desc[UR36][R14.64+0x10] ;  /* 0x000010240e867981 */ /* 0x000764000c1e1520 */
.L_x_35:
[----:B------:R-:W-:Y:S05]  /*30b0*/  BSYNC B1 ;  /* 0x0000000000017941 */ /* 0x000fea0003800000 */
.L_x_34:
[----:B0----5:R-:W-:Y:S01]  /*30c0*/  IMAD.U32 R130, R134, 0x10000, RZ ;  /* 0x0001000086827824 */ /* 0x021fe200078e00ff */
[----:B------:R-:W-:Y:S01]  /*30d0*/  ISETP.GT.AND P2, PT, R3, 0x9, PT ;  /* 0x000000090300780c */ /* 0x000fe20003f44270 */
[----:B------:R-:W-:Y:S02]  /*30e0*/  BSSY B1, `(.L_x_36) ;  /* 0x0000008000017945 */ /* 0x000fe40003800000 */
[----:B------:R-:W-:Y:S01]  /*30f0*/  FMUL R141, R130, R121 ;  /* 0x00000079828d7220 */ /* 0x000fe20000400000 */
[----:B------:R-:W-:-:S03]  /*3100*/  ISETP.GT.AND P5, PT, R0, RZ, P2 ;  /* 0x000000ff0000720c */ /* 0x000fc600017a4270 */
[----:B------:R-:W-:-:S05]  /*3110*/  FFMA R141, R116, R120, R141 ;  /* 0x00000078748d7223 */ /* 0x000fca000000008d */
[----:B------:R-:W-:-:S05]  /*3120*/  F2FP.BF16.F32.PACK_AB R141, RZ, R141 ;  /* 0x0000008dff8d723e */ /* 0x000fca00000010ff */
[----:B------:R0:W-:Y:S01]  /*3130*/  @P4 STG.E.U16 desc[UR36][R10.64+0x10], R141 ;  /* 0x0000108d0a004986 */ /* 0x0001e2000c101524 */
[----:B------:R-:W-:Y:S05]  /*3140*/  @!P5 BRA `(.L_x_37) ;  /* 0x000000000004d947 */ /* 0x000fea0003800000 */
[----:B------:R4:W5:Y:S02]  /*3150*/  LDG.E.LTC128B.U16 R134, desc[UR36][R14.64+0x12] ;  /* 0x000012240e867981 */ /* 0x000964000c1e1520 */
.L_x_37:
[----:B------:R-:W-:Y:S05]  /*3160*/  BSYNC B1 ;  /* 0x0000000000017941 */ /* 0x000fea0003800000 */
.L_x_36:
[----:B-----5:R-:W-:Y:S01]  /*3170*/  IMAD.U32 R116, R134, 0x10000, RZ ;  /* 0x0001000086747824 */ /* 0x020fe200078e00ff */
[----:B------:R-:W-:Y:S01]  /*3180*/  ISETP.GT.AND P4, PT, R0, 0x8, P1 ;  /* 0x000000080000780c */ /* 0x000fe20000f84270 */
[----:B------:R-:W-:Y:S02]  /*3190*/  BSSY B1, `(.L_x_38) ;  /* 0x0000007000017945 */ /* 0x000fe40003800000 */
[----:B------:R-:W-:-:S04]  /*31a0*/  FMUL R116, R116, R121 ;  /* 0x0000007974747220 */ /* 0x000fc80000400000 */
[----:B------:R-:W-:-:S05]  /*31b0*/  FFMA R116, R117, R120, R116 ;  /* 0x0000007875747223 */ /* 0x000fca0000000074 */
[----:B------:R-:W-:-:S05]  /*31c0*/  F2FP.BF16.F32.PACK_AB R116, RZ, R116 ;  /* 0x00000074ff74723e */ /* 0x000fca00000010ff */
[----:B------:R0:W-:Y:S01]  /*31d0*/  @P5 STG.E.U16 desc[UR36][R10.64+0x12], R116 ;  /* 0x000012740a005986 */ /* 0x0001e2000c101524 */
[----:B------:R-:W-:Y:S05]  /*31e0*/  @!P4 BRA `(.L_x_39) ;  /* 0x000000000004c947 */ /* 0x000fea0003800000 */
[----:B------:R0:W5:Y:S02]  /*31f0*/  LDG.E.LTC128B.U16 R134, desc[UR36][R112.64+0x10] ;  /* 0x0000102470867981 */ /* 0x000164000c1e1520 */
.L_x_39:
[----:B------:R-:W-:Y:S05]  /*3200*/  BSYNC B1 ;  /* 0x0000000000017941 */ /* 0x000fea0003800000 */
.L_x_38:
[----:B0----5:R-:W-:Y:S01]  /*3210*/  IMAD.U32 R116, R134, 0x10000, RZ ;  /* 0x0001000086747824 */ /* 0x021fe200078e00ff */
[----:B------:R-:W-:Y:S01]  /*3220*/  ISETP.GT.AND P5, PT, R0, 0x8, P2 ;  /* 0x000000080000780c */ /* 0x000fe200017a4270 */
[----:B------:R-:W-:Y:S01]  /*3230*/  IMAD.MOV.U32 R139, RZ, RZ, R143 ;  /* 0x000000ffff8b7224 */ /* 0x000fe200078e008f */
[----:B------:R-:W-:Y:S01]  /*3240*/  BSSY B1, `(.L_x_40) ;  /* 0x000000c000017945 */ /* 0x000fe20003800000 */
[----:B------:R-:W-:Y:S01]  /*3250*/  FMUL R117, R116, R121 ;  /* 0x0000007974757220 */ /* 0x000fe20000400000 */
[----:B------:R-:W-:Y:S02]  /*3260*/  IMAD R123, R123, 0x78, RZ ;  /* 0x000000787b7b7824 */ /* 0x000fe400078e02ff */
[----:B------:R-:W-:-:S04]  /*3270*/  IMAD.WIDE.U32 R142, R122, 0x78, R138 ;  /* 0x000000787a8e7825 */ /* 0x000fc800078e008a */
[----:B------:R-:W-:Y:S01]  /*3280*/  FFMA R117, R118, R120, R117 ;  /* 0x0000007876757223 */ /* 0x000fe20000000075 */
[----:B------:R-:W-:-:S04]  /*3290*/  IMAD.IADD R149, R143, 0x1, R123 ;  /* 0x000000018f957824 */ /* 0x000fc800078e027b */
[----:B------:R-:W-:-:S04]  /*32a0*/  F2FP.BF16.F32.PACK_AB R117, RZ, R117 ;  /* 0x00000075ff75723e */ /* 0x000fc800000010ff */
[----:B------:R-:W-:-:S05]  /*32b0*/  PRMT R116, R117, 0x7610, R116 ;  /* 0x0000761075747816 */ /* 0x000fca0000000074 */
[----:B------:R0:W-:Y:S01]  /*32c0*/  @P4 STG.E.U16 desc[UR36][R136.64+0x10], R116 ;  /* 0x0000107488004986 */ /* 0x0001e2000c101524 */
[----:B------:R-:W-:Y:S01]  /*32d0*/  IADD3 R117, P4, R124, R142, RZ ;  /* 0x0000008e7c757210 */ /* 0x000fe20007f9e0ff */
[----:B------:R-:W-:-:S12]  /*32e0*/  @!P5 BRA `(.L_x_41) ;  /* 0x000000000004d947 */ /* 0x000fd80003800000 */
[----:B------:R0:W5:Y:S02]  /*32f0*/  LDG.E.LTC128B.U16 R134, desc[UR36][R112.64+0x12] ;  /* 0x0000122470867981 */ /* 0x000164000c1e1520 */
.L_x_41:
[----:B------:R-:W-:Y:S05]  /*3300*/  BSYNC B1 ;  /* 0x0000000000017941 */ /* 0x000fea0003800000 */
.L_x_40:
[----:B-----5:R-:W-:Y:S02]  /*3310*/  IMAD.U32 R118, R134, 0x10000, RZ ;  /* 0x0001000086767824 */ /* 0x020fe400078e00ff */
[----:B------:R-:W-:Y:S01]  /*3320*/  IMAD.X R130, R149, 0x1, R127, P4 ;  /* 0x0000000195827824 */ /* 0x000fe200020e067f */
[----:B0-----:R-:W-:Y:S01]  /*3330*/  LEA R116, P4, R117, R12, 0x1 ;  /* 0x0000000c75747211 */ /* 0x001fe200078808ff */
[----:B------:R-:W-:-:S03]  /*3340*/  FMUL R118, R118, R121 ;  /* 0x0000007976767220 */ /* 0x000fc60000400000 */
[----:B------:R-:W-:Y:S01]  /*3350*/  LEA.HI.X R117, R117, R13, R130, 0x1, P4 ;  /* 0x0000000d75757211 */ /* 0x000fe200020f0c82 */
[----:B------:R-:W-:Y:S01]  /*3360*/  FFMA R118, R119, R120, R118 ;  /* 0x0000007877767223 */ /* 0x000fe20000000076 */
[----:B------:R-:W-:-:S04]  /*3370*/  ISETP.GT.AND P4, PT, R0, 0x80, P0 ;  /* 0x000000800000780c */ /* 0x000fc80000784270 */
[----:B------:R-:W-:-:S04]  /*3380*/  F2FP.BF16.F32.PACK_AB R118, RZ, R118 ;  /* 0x00000076ff76723e */ /* 0x000fc800000010ff */
[----:B------:R-:W-:-:S05]  /*3390*/  PRMT R119, R118, 0x7610, R119 ;  /* 0x0000761076777816 */ /* 0x000fca0000000077 */
[----:B------:R0:W-:Y:S04]  /*33a0*/  @P5 STG.E.U16 desc[UR36][R136.64+0x12], R119 ;  /* 0x0000127788005986 */ /* 0x0001e8000c101524 */
[----:B------:R1:W2:Y:S01]  /*33b0*/  @P4 LDG.E.LTC128B.U16 R134, desc[UR36][R116.64] ;  /* 0x0000002474864981 */ /* 0x0002a2000c1e1520 */
[----:B------:R-:W-:Y:S01]  /*33c0*/  IMAD.WIDE.U32 R140, R122, 0x78, R128 ;  /* 0x000000787a8c7825 */ /* 0x000fe200078e0080 */
[----:B------:R-:W-:Y:S03]  /*33d0*/  BSSY B1, `(.L_x_42) ;  /* 0x0000016000017945 */ /* 0x000fe60003800000 */
[----:B------:R-:W-:Y:S02]  /*33e0*/  IMAD.IADD R139, R123, 0x1, R141 ;  /* 0x000000017b8b7824 */ /* 0x000fe400078e028d */
[----:B------:R-:W-:-:S02]  /*33f0*/  IMAD.MOV.U32 R138, RZ, RZ, R140 ;  /* 0x000000ffff8a7224 */ /* 0x000fc400078e008c */
[----:B------:R-:W-:Y:S02]  /*3400*/  IMAD R151, R5, 0xf0, RZ ;  /* 0x000000f005977824 */ /* 0x000fe400078e02ff */
[----:B0-----:R-:W-:-:S03]  /*3410*/  IMAD.WIDE.U32 R118, R7, R122, R138 ;  /* 0x0000007a07767225 */ /* 0x001fc600078e008a */
[----:B------:R-:W-:-:S04]  /*3420*/  IADD3 R118, P5, R8, R118, RZ ;  /* 0x0000007608767210 */ /* 0x000fc80007fbe0ff */
[----:B------:R-:W-:-:S03]  /*3430*/  IADD3.X R119, R9, R131, R119, P5, !PT ;  /* 0x0000008309777210 */ /* 0x000fc60002ffe477 */
[----:B------:R-:W-:-:S04]  /*3440*/  IMAD.WIDE.U32 R118, R23, R20, R118 ;  /* 0x0000001417767225 */ /* 0x000fc800078e0076 */
[----:B------:R-:W-:Y:S01]  /*3450*/  IMAD.IADD R119, R21, 0x1, R119 ;  /* 0x0000000115777824 */ /* 0x000fe200078e0277 */
[----:B-1----:R-:W-:-:S04]  /*3460*/  LEA R116, P5, R118, R12, 0x1 ;  /* 0x0000000c76747211 */ /* 0x002fc800078a08ff */
[----:B------:R-:W-:Y:S02]  /*3470*/  LEA.HI.X R117, R118, R13, R119, 0x1, P5 ;  /* 0x0000000d76757211 */ /* 0x000fe400028f0c77 */
[----:B------:R-:W-:Y:S01]  /*3480*/  ISETP.GT.AND P5, PT, R0, 0x80, P3 ;  /* 0x000000800000780c */ /* 0x000fe20001fa4270 */
[----:B--2---:R-:W-:-:S04]  /*3490*/  IMAD.U32 R130, R134, 0x10000, RZ ;  /* 0x0001000086827824 */ /* 0x004fc800078e00ff */
[----:B------:R-:W-:-:S04]  /*34a0*/  FMUL R145, R130, R121 ;  /* 0x0000007982917220 */ /* 0x000fc80000400000 */
[----:B------:R-:W-:Y:S01]  /*34b0*/  FFMA R104, R104, R120, R145 ;  /* 0x0000007868687223 */ /* 0x000fe20000000091 */
[----:B------:R-:W-:-:S04]  /*34c0*/  IMAD.WIDE.U32 R144, R4, 0xf0, R136 ;  /* 0x000000f004907825 */ /* 0x000fc800078e0088 */
[----:B------:R-:W-:Y:S01]  /*34d0*/  F2FP.BF16.F32.PACK_AB R104, RZ, R104 ;  /* 0x00000068ff68723e */ /* 0x000fe200000010ff */
[----:B------:R-:W-:Y:S02]  /*34e0*/  IMAD.IADD R147, R145, 0x1, R151 ;  /* 0x0000000191937824 */ /* 0x000fe400078e0297 */
[----:B------:R-:W-:-:S05]  /*34f0*/  @P4 IMAD.MOV.U32 R146, RZ, RZ, R144 ;  /* 0x000000ffff924224 */ /* 0x000fca00078e0090 */
[----:B------:R0:W-:Y:S01]  /*3500*/  @P4 STG.E.U16 desc[UR36][R146.64], R104 ;  /* 0x0000006892004986 */ /* 0x0001e2000c101524 */
[----:B------:R-:W-:Y:S05]  /*3510*/  @!P5 BRA `(.L_x_43) ;  /* 0x000000000004d947 */ /* 0x000fea0003800000 */
[----:B------:R1:W5:Y:S02]  /*3520*/  LDG.E.LTC128B.U16 R134, desc[UR36][R116.64+0x2] ;  /* 0x0000022474867981 */ /* 0x000364000c1e1520 */
.L_x_43:
[----:B------:R-:W-:Y:S05]  /*3530*/  BSYNC B1 ;  /* 0x0000000000017941 */ /* 0x000fea0003800000 */
.L_x_42:
[----:B0----5:R-:W-:Y:S01]  /*3540*/  IMAD.U32 R104, R134, 0x10000, RZ ;  /* 0x0001000086687824 */ /* 0x021fe200078e00ff */
[----:B------:R-:W-:Y:S01]  /*3550*/  IADD3 R142, P4, R128, R142, RZ ;  /* 0x0000008e808e7210 */ /* 0x000fe20007f9e0ff */
[----:B------:R-:W-:Y:S01]  /*3560*/  IMAD.WIDE.U32 R136, R4, 0xf0, R114 ;  /* 0x000000f004887825 */ /* 0x000fe200078e0072 */
[----:B------:R-:W-:Y:S03]  /*3570*/  BSSY B1, `(.L_x_44) ;  /* 0x0000015000017945 */ /* 0x000fe60003800000 */
[----:B------:R-:W-:Y:S01]  /*3580*/  FMUL R104, R104, R121 ;  /* 0x0000007968687220 */ /* 0x000fe20000400000 */
[----:B------:R-:W-:Y:S01]  /*3590*/  IMAD.X R143, R149, 0x1, R129, P4 ;  /* 0x00000001958f7824 */ /* 0x000fe200020e0681 */
[----:B------:R-:W-:Y:S02]  /*35a0*/  IADD3 R140, P4, R128, R140, RZ ;  /* 0x0000008c808c7210 */ /* 0x000fe40007f9e0ff */
[----:B------:R-:W-:Y:S01]  /*35b0*/  FFMA R104, R105, R120, R104 ;  /* 0x0000007869687223 */ /* 0x000fe20000000068 */
[----:B------:R-:W-:-:S02]  /*35c0*/  IMAD.IADD R105, R151, 0x1, R137 ;  /* 0x0000000197697824 */ /* 0x000fc400078e0289 */
[----:B------:R-:W-:Y:S02]  /*35d0*/  IMAD.X R141, R139, 0x1, R129, P4 ;  /* 0x000000018b8d7824 */ /* 0x000fe400020e0681 */
[----:B------:R-:W-:Y:S02]  /*35e0*/  F2FP.BF16.F32.PACK_AB R130, RZ, R104 ;  /* 0x00000068ff82723e */ /* 0x000fe400000010ff */
[----:B------:R-:W-:Y:S01]  /*35f0*/  IADD3 R104, P4, R142, R124, RZ ;  /* 0x0000007c8e687210 */ /* 0x000fe20007f9e0ff */
[----:B------:R-:W-:-:S04]  /*3600*/  IMAD.WIDE.U32 R148, R7, R122, R140 ;  /* 0x0000007a07947225 */ /* 0x000fc800078e008c */
[----:B------:R-:W-:Y:S01]  /*3610*/  IMAD.X R119, R143, 0x1, R127, P4 ;  /* 0x000000018f777824 */ /* 0x000fe200020e067f */
[----:B------:R-:W-:-:S04]  /*3620*/  LEA R118, P4, R104, R12, 0x1 ;  /* 0x0000000c68767211 */ /* 0x000fc800078808ff */
[----:B------:R-:W-:Y:S01]  /*3630*/  LEA.HI.X R119, R104, R13, R119, 0x1, P4 ;  /* 0x0000000d68777211 */ /* 0x000fe200020f0c77 */
[----:B------:R-:W-:Y:S01]  /*3640*/  IMAD.MOV.U32 R104, RZ, RZ, R136 ;  /* 0x000000ffff687224 */ /* 0x000fe200078e0088 */
[----:B------:R-:W-:-:S04]  /*3650*/  IADD3 R148, P4, R8, R148, RZ ;  /* 0x0000009408947210 */ /* 0x000fc80007f9e0ff */
[----:B------:R0:W-:Y:S01]  /*3660*/  @P5 STG.E.U16 desc[UR36][R104.64+0x2], R130 ;  /* 0x0000028268005986 */ /* 0x0001e2000c101524 */
[----:B------:R-:W-:Y:S02]  /*3670*/  ISETP.GT.AND P5, PT, R0, 0x88, P0 ;  /* 0x000000880000780c */ /* 0x000fe400007a4270 */
[----:B------:R-:W-:-:S03]  /*3680*/  IADD3.X R149, R9, R131, R149, P4, !PT ;  /* 0x0000008309957210 */ /* 0x000fc600027fe495 */
[----:B------:R-:W-:-:S08]  /*3690*/  IMAD.WIDE.U32 R148, R23, R20, R148 ;  /* 0x0000001417947225 */ /* 0x000fd000078e0094 */
[----:B0-----:R-:W-:Y:S05]  /*36a0*/  @!P5 BRA `(.L_x_45) ;  /* 0x000000000004d947 */ /* 0x001fea0003800000 */
[----:B------:R0:W5:Y:S02]  /*36b0*/  LDG.E.LTC128B.U16 R134, desc[UR36][R118.64] ;  /* 0x0000002476867981 */ /* 0x000164000c1e1520 */
.L_x_45:
[----:B------:R-:W-:Y:S05]  /*36c0*/  BSYNC B1 ;  /* 0x0000000000017941 */ /* 0x000fea0003800000 */
.L_x_44:
[----:B0----5:R-:W-:Y:S01]  /*36d0*/  IMAD.U32 R118, R134, 0x10000, RZ ;  /* 0x0001000086767824 */ /* 0x021fe200078e00ff */
[----:B------:R-:W-:Y:S01]  /*36e0*/  BSSY B1, `(.L_x_46) ;  /* 0x000000d000017945 */ /* 0x000fe20003800000 */
[----:B------:R-:W-:Y:S02]  /*36f0*/  IMAD.IADD R130, R21, 0x1, R149 ;  /* 0x0000000115827824 */ /* 0x000fe400078e0295 */
[----:B------:R-:W-:Y:S01]  /*3700*/  FMUL R119, R118, R121 ;  /* 0x0000007976777220 */ /* 0x000fe20000400000 */
[----:B------:R-:W-:-:S03]  /*3710*/  LEA R118, P4, R148, R12, 0x1 ;  /* 0x0000000c94767211 */ /* 0x000fc600078808ff */
[----:B------:R-:W-:Y:S01]  /*3720*/  FFMA R106, R106, R120, R119 ;  /* 0x000000786a6a7223 */ /* 0x000fe20000000077 */
[----:B------:R-:W-:Y:S02]  /*3730*/  LEA.HI.X R119, R148, R13, R130, 0x1, P4 ;  /* 0x0000000d94777211 */ /* 0x000fe400020f0c82 */
[----:B------:R-:W-:Y:S02]  /*3740*/  IADD3 R148, P4, R133, R144, RZ ;  /* 0x0000009085947210 */ /* 0x000fe40007f9e0ff */
[----:B------:R-:W-:-:S03]  /*3750*/  F2FP.BF16.F32.PACK_AB R106, RZ, R106 ;  /* 0x0000006aff6a723e */ /* 0x000fc600000010ff */
[----:B------:R-:W-:Y:S01]  /*3760*/  IMAD.X R149, R147, 0x1, R135, P4 ;  /* 0x0000000193957824 */ /* 0x000fe200020e0687 */
[----:B------:R-:W-:-:S04]  /*3770*/  ISETP.GT.AND P4, PT, R0, 0x88, P3 ;  /* 0x000000880000780c */ /* 0x000fc80001f84270 */
[----:B------:R0:W-:Y:S09]  /*3780*/  @P5 STG.E.U16 desc[UR36][R148.64], R106 ;  /* 0x0000006a94005986 */ /* 0x0001f2000c101524 */
[----:B------:R-:W-:Y:S05]  /*3790*/  @!P4 BRA `(.L_x_47) ;  /* 0x000000000004c947 */ /* 0x000fea0003800000 */
[----:B------:R2:W5:Y:S02]  /*37a0*/  LDG.E.LTC128B.U16 R134, desc[UR36][R118.64+0x2] ;  /* 0x0000022476867981 */ /* 0x000564000c1e1520 */
.L_x_47:
[----:B------:R-:W-:Y:S05]  /*37b0*/  BSYNC B1 ;  /* 0x0000000000017941 */ /* 0x000fea0003800000 */
.L_x_46:
[----:B0----5:R-:W-:Y:S01]  /*37c0*/  IMAD.U32 R106, R134, 0x10000, RZ ;  /* 0x00010000866a7824 */ /* 0x021fe200078e00ff */
[----:B------:R-:W-:Y:S03]  /*37d0*/  BSSY B1, `(.L_x_48) ;  /* 0x000000a000017945 */ /* 0x000fe60003800000 */
[----:B------:R-:W-:Y:S01]  /*37e0*/  FMUL R130, R106, R121 ;  /* 0x000000796a827220 */ /* 0x000fe20000400000 */
[----:B------:R-:W-:-:S03]  /*37f0*/  IADD3 R106, P5, R133, R136, RZ ;  /* 0x00000088856a7210 */ /* 0x000fc60007fbe0ff */
[----:B------:R-:W-:Y:S02]  /*3800*/  FFMA R130, R107, R120, R130 ;  /* 0x000000786b827223 */ /* 0x000fe40000000082 */
[----:B------:R-:W-:Y:S01]  /*3810*/  IMAD.X R107, R135, 0x1, R105, P5 ;  /* 0x00000001876b7824 */ /* 0x000fe200028e0669 */
[----:B------:R-:W-:Y:S02]  /*3820*/  ISETP.GT.AND P5, PT, R0, 0x80, P1 ;  /* 0x000000800000780c */ /* 0x000fe40000fa4270 */
[----:B------:R-:W-:-:S05]  /*3830*/  F2FP.BF16.F32.PACK_AB R130, RZ, R130 ;  /* 0x00000082ff82723e */ /* 0x000fca00000010ff */
[----:B------:R0:W-:Y:S06]  /*3840*/  @P4 STG.E.U16 desc[UR36][R106.64+0x2], R130 ;  /* 0x000002826a004986 */ /* 0x0001ec000c101524 */
[----:B------:R-:W-:Y:S05]  /*3850*/  @!P5 BRA `(.L_x_49) ;  /* 0x000000000004d947 */ /* 0x000fea0003800000 */
[----:B------:R0:W5:Y:S02]  /*3860*/  LDG.E.LTC128B.U16 R134, desc[UR36][R116.64+0x10] ;  /* 0x0000102474867981 */ /* 0x000164000c1e1520 */
.L_x_49:
[----:B------:R-:W-:Y:S05]  /*3870*/  BSYNC B1 ;  /* 0x0000000000017941 */ /* 0x000fea0003800000 */
.L_x_48:
[----:B0----5:R-:W-:Y:S01]  /*3880*/  IMAD.U32 R130, R134, 0x10000, RZ ;  /* 0x0001000086827824 */ /* 0x021fe200078e00ff */
[----:B------:R-:W-:Y:S01]  /*3890*/  ISETP.GT.AND P4, PT, R0, 0x80, P2 ;  /* 0x000000800000780c */ /* 0x000fe20001784270 */
[----:B------:R-:W-:Y:S02]  /*38a0*/  BSSY B1, `(.L_x_50) ;  /* 0x0000009000017945 */ /* 0x000fe40003800000 */
[----:B------:R-:W-:-:S04]  /*38b0*/  FMUL R145, R130, R121 ;  /* 0x0000007982917220 */ /* 0x000fc80000400000 */
[----:B------:R-:W-:-:S05]  /*38c0*/  FFMA R145, R108, R120, R145 ;  /* 0x000000786c917223 */ /* 0x000fca0000000091 */
[----:B------:R-:W-:-:S04]  /*38d0*/  F2FP.BF16.F32.PACK_AB R145, RZ, R145 ;  /* 0x00000091ff91723e */ /* 0x000fc800000010ff */
[----:B------:R-:W-:Y:S01]  /*38e0*/  PRMT R108, R145, 0x7610, R108 ;  /* 0x00007610916c7816 */ /* 0x000fe2000000006c */
[----:B------:R-:W-:-:S05]  /*38f0*/  @P5 IMAD.MOV.U32 R145, RZ, RZ, R147 ;  /* 0x000000ffff915224 */ /* 0x000fca00078e0093 */
[----:B------:R0:W-:Y:S01]  /*3900*/  @P5 STG.E.U16 desc[UR36][R144.64+0x10], R108 ;  /* 0x0000106c90005986 */ /* 0x0001e2000c101524 */
[----:B------:R-:W-:Y:S05]  /*3910*/  @!P4 BRA `(.L_x_51) ;  /* 0x000000000004c947 */ /* 0x000fea0003800000 */
[----:B------:R0:W5:Y:S02]  /*3920*/  LDG.E.LTC128B.U16 R134, desc[UR36][R116.64+0x12] ;  /* 0x0000122474867981 */ /* 0x000164000c1e1520 */
.L_x_51:
[----:B------:R-:W-:Y:S05]  /*3930*/  BSYNC B1 ;  /* 0x0000000000017941 */ /* 0x000fea0003800000 */
.L_x_50:
[----:B0----5:R-:W-:Y:S01]  /*3940*/  IMAD.U32 R108, R134, 0x10000, RZ ;  /* 0x00010000866c7824 */ /* 0x021fe200078e00ff */
        /* <DEDUP_REMOVED lines=8> */
.L_x_53:
[----:B------:R-:W-:Y:S05]  /*39d0*/  BSYNC B1 ;  /* 0x0000000000017941 */ /* 0x000fea0003800000 */
.L_x_52:
[----:B0----5:R-:W-:Y:S01]  /*39e0*/  IMAD.U32 R108, R134, 0x10000, RZ ;  /* 0x00010000866c7824 */ /* 0x021fe200078e00ff */
[----:B------:R-:W-:Y:S01]  /*39f0*/  ISETP.GT.AND P4, PT, R0, 0x88, P2 ;  /* 0x000000880000780c */ /* 0x000fe20001784270 */
[----:B------:R-:W-:Y:S01]  /*3a00*/  IMAD.WIDE.U32 R144, R122, 0x78, R142 ;  /* 0x000000787a907825 */ /* 0x000fe200078e008e */
[----:B------:R-:W-:Y:S03]  /*3a10*/  BSSY B1, `(.L_x_54) ;  /* 0x000000a000017945 */ /* 0x000fe60003800000 */
[----:B------:R-:W-:Y:S01]  /*3a20*/  FMUL R109, R108, R121 ;  /* 0x000000796c6d7220 */ /* 0x000fe20000400000 */
[----:B------:R-:W-:-:S03]  /*3a30*/  IMAD.IADD R147, R123, 0x1, R145 ;  /* 0x000000017b937824 */ /* 0x000fc600078e0291 */
[----:B------:R-:W-:-:S05]  /*3a40*/  FFMA R109, R110, R120, R109 ;  /* 0x000000786e6d7223 */ /* 0x000fca000000006d */
[----:B------:R-:W-:-:S04]  /*3a50*/  F2FP.BF16.F32.PACK_AB R109, RZ, R109 ;  /* 0x0000006dff6d723e */ /* 0x000fc800000010ff */
[----:B------:R-:W-:-:S05]  /*3a60*/  PRMT R108, R109, 0x7610, R108 ;  /* 0x000076106d6c7816 */ /* 0x000fca000000006c */
[----:B------:R0:W-:Y:S01]  /*3a70*/  @P5 STG.E.U16 desc[UR36][R148.64+0x10], R108 ;  /* 0x0000106c94005986 */ /* 0x0001e2000c101524 */
[----:B------:R-:W-:Y:S01]  /*3a80*/  IADD3 R109, P5, R124, R144, RZ ;  /* 0x000000907c6d7210 */ /* 0x000fe20007fbe0ff */
[----:B------:R-:W-:-:S12]  /*3a90*/  @!P4 BRA `(.L_x_55) ;  /* 0x000000000004c947 */ /* 0x000fd80003800000 */
[----:B------:R0:W5:Y:S02]  /*3aa0*/  LDG.E.LTC128B.U16 R134, desc[UR36][R118.64+0x12] ;  /* 0x0000122476867981 */ /* 0x000164000c1e1520 */
.L_x_55:
[----:B------:R-:W-:Y:S05]  /*3ab0*/  BSYNC B1 ;  /* 0x0000000000017941 */ /* 0x000fea0003800000 */
.L_x_54:
        /* <DEDUP_REMOVED lines=12> */
[----:B------:R-:W-:Y:S01]  /*3b80*/  SHF.L.U64.HI R143, R4, 0x9, R5 ;  /* 0x00000009048f7819 */ /* 0x000fe20000010205 */
[----:B------:R-:W-:Y:S01]  /*3b90*/  BSSY B1, `(.L_x_56) ;  /* 0x0000014000017945 */ /* 0x000fe20003800000 */
[----:B------:R-:W-:-:S04]  /*3ba0*/  IADD3 R110, P4, R128, R138, RZ ;  /* 0x0000008a806e7210 */ /* 0x000fc80007f9e0ff */
[----:B0-----:R-:W-:-:S03]  /*3bb0*/  IADD3.X R111, R129, R123, R139, P4, !PT ;  /* 0x0000007b816f7210 */ /* 0x001fc600027fe48b */
[----:B------:R-:W-:-:S03]  /*3bc0*/  IMAD.WIDE.U32 R138, R7, R122, R110 ;  /* 0x0000007a078a7225 */ /* 0x000fc600078e006e */
[----:B------:R-:W-:-:S04]  /*3bd0*/  IADD3 R138, P4, R8, R138, RZ ;  /* 0x0000008a088a7210 */ /* 0x000fc80007f9e0ff */
[----:B------:R-:W-:Y:S02]  /*3be0*/  IADD3.X R139, R9, R131, R139, P4, !PT ;  /* 0x00000083098b7210 */ /* 0x000fe400027fe48b */
[----:B------:R-:W-:Y:S01]  /*3bf0*/  LEA R142, P4, R4, R10, 0x9 ;  /* 0x0000000a048e7211 */ /* 0x000fe200078848ff */
[----:B------:R-:W-:-:S04]  /*3c00*/  IMAD.WIDE.U32 R138, R23, R20, R138 ;  /* 0x00000014178a7225 */ /* 0x000fc800078e008a */
[----:B------:R-:W-:Y:S01]  /*3c10*/  IMAD.X R143, R143, 0x1, R11, P4 ;  /* 0x000000018f8f7824 */ /* 0x000fe200020e060b */
[----:B-1----:R-:W-:Y:S01]  /*3c20*/  LEA R108, P4, R138, R12, 0x1 ;  /* 0x0000000c8a6c7211 */ /* 0x002fe200078808ff */
[----:B--2---:R-:W-:-:S04]  /*3c30*/  IMAD.U32 R130, R134, 0x10000, RZ ;  /* 0x0001000086827824 */ /* 0x004fc800078e00ff */
[----:B------:R-:W-:Y:S01]  /*3c40*/  FMUL R109, R130, R121 ;  /* 0x00000079826d7220 */ /* 0x000fe20000400000 */
[----:B------:R-:W-:-:S03]  /*3c50*/  IMAD.IADD R130, R21, 0x1, R139 ;  /* 0x0000000115827824 */ /* 0x000fc600078e028b */
[----:B------:R-:W-:Y:S02]  /*3c60*/  FFMA R96, R96, R120, R109 ;  /* 0x0000007860607223 */ /* 0x000fe4000000006d */
[----:B------:R-:W-:Y:S02]  /*3c70*/  LEA.HI.X R109, R138, R13, R130, 0x1, P4 ;  /* 0x0000000d8a6d7211 */ /* 0x000fe400020f0c82 */
[----:B------:R-:W-:Y:S02]  /*3c80*/  ISETP.GT.AND P4, PT, R0, 0x100, P3 ;  /* 0x000001000000780c */ /* 0x000fe40001f84270 */
[----:B------:R-:W-:-:S05]  /*3c90*/  F2FP.BF16.F32.PACK_AB R96, RZ, R96 ;  /* 0x00000060ff60723e */ /* 0x000fca00000010ff */
[----:B------:R0:W-:Y:S06]  /*3ca0*/  @P5 STG.E.U16 desc[UR36][R142.64], R96 ;  /* 0x000000608e005986 */ /* 0x0001ec000c101524 */
[----:B------:R-:W-:Y:S05]  /*3cb0*/  @!P4 BRA `(.L_x_57) ;  /* 0x000000000004c947 */ /* 0x000fea0003800000 */
[----:B------:R1:W5:Y:S02]  /*3cc0*/  LDG.E.LTC128B.U16 R134, desc[UR36][R108.64+0x2] ;  /* 0x000002246c867981 */ /* 0x000364000c1e1520 */
.L_x_57:
[----:B------:R-:W-:Y:S05]  /*3cd0*/  BSYNC B1 ;  /* 0x0000000000017941 */ /* 0x000fea0003800000 */
.L_x_56:
        /* <DEDUP_REMOVED lines=8> */
[----:B------:R-:W-:-:S02]  /*3d60*/  @P4 IMAD.MOV.U32 R97, RZ, RZ, R143 ;  /* 0x000000ffff614224 */ /* 0x000fc400078e008f */
[----:B------:R-:W-:Y:S01]  /*3d70*/  IMAD.WIDE.U32 R140, R122, 0x78, R144 ;  /* 0x000000787a8c7825 */ /* 0x000fe200078e0090 */
[----:B------:R-:W-:Y:S02]  /*3d80*/  IADD3.X R139, R129, R123, R139, P5, !PT ;  /* 0x0000007b818b7210 */ /* 0x000fe40002ffe48b */
[----:B------:R-:W-:Y:S01]  /*3d90*/  F2FP.BF16.F32.PACK_AB R96, RZ, R96 ;  /* 0x00000060ff60723e */ /* 0x000fe200000010ff */
[----:B------:R-:W-:-:S03]  /*3da0*/  IMAD.IADD R151, R123, 0x1, R141 ;  /* 0x000000017b977824 */ /* 0x000fc600078e028d */
[----:B------:R-:W-:Y:S01]  /*3db0*/  PRMT R149, R96, 0x7610, R149 ;  /* 0x0000761060957816 */ /* 0x000fe20000000095 */
[----:B------:R-:W-:-:S05]  /*3dc0*/  @P4 IMAD.MOV.U32 R96, RZ, RZ, R142 ;  /* 0x000000ffff604224 */ /* 0x000fca00078e008e */
[----:B------:R0:W-:Y:S01]  /*3dd0*/  @P4 STG.E.U16 desc[UR36][R96.64+0x2], R149 ;  /* 0x0000029560004986 */ /* 0x0001e2000c101524 */
[----:B------:R-:W-:-:S05]  /*3de0*/  IADD3 R147, P4, R144, R124, RZ ;  /* 0x0000007c90937210 */ /* 0x000fca0007f9e0ff */
[----:B------:R-:W-:Y:S01]  /*3df0*/  IMAD.X R144, R145, 0x1, R127, P4 ;  /* 0x0000000191907824 */ /* 0x000fe200020e067f */
[----:B------:R-:W-:-:S04]  /*3e00*/  IADD3 R145, P4, P5, R124, R140, R128 ;  /* 0x0000008c7c917210 */ /* 0x000fc80007d9e080 */
[----:B------:R-:W-:Y:S01]  /*3e10*/  IADD3.X R130, R127, R151, R129, P4, P5 ;  /* 0x000000977f827210 */ /* 0x000fe200027ea481 */
[----:B0-----:R-:W-:Y:S01]  /*3e20*/  IMAD.WIDE.U32 R148, R7, R122, R138 ;  /* 0x0000007a07947225 */ /* 0x001fe200078e008a */
[----:B------:R-:W-:-:S04]  /*3e30*/  LEA R146, P4, R147, R12, 0x1 ;  /* 0x0000000c93927211 */ /* 0x000fc800078808ff */
[----:B------:R-:W-:Y:S02]  /*3e40*/  LEA.HI.X R147, R147, R13, R144, 0x1, P4 ;  /* 0x0000000d93937211 */ /* 0x000fe400020f0c90 */
[----:B------:R-:W-:Y:S02]  /*3e50*/  ISETP.GT.AND P4, PT, R0, 0x108, P0 ;  /* 0x000001080000780c */ /* 0x000fe40000784270 */
[----:B------:R-:W-:-:S04]  /*3e60*/  IADD3 R96, P5, R8, R148, RZ ;  /* 0x0000009408607210 */ /* 0x000fc80007fbe0ff */
[----:B------:R-:W-:-:S07]  /*3e70*/  IADD3.X R97, R9, R131, R149, P5, !PT ;  /* 0x0000008309617210 */ /* 0x000fce0002ffe495 */
[----:B------:R-:W-:Y:S05]  /*3e80*/  @!P4 BRA `(.L_x_59) ;  /* 0x000000000004c947 */ /* 0x000fea0003800000 */
[----:B------:R0:W5:Y:S02]  /*3e90*/  LDG.E.LTC128B.U16 R134, desc[UR36][R146.64] ;  /* 0x0000002492867981 */ /* 0x000164000c1e1520 */
.L_x_59:
[----:B------:R-:W-:Y:S05]  /*3ea0*/  BSYNC B1 ;  /* 0x0000000000017941 */ /* 0x000fea0003800000 */
.L_x_58:
[----:B-----5:R-:W-:Y:S01]  /*3eb0*/  IMAD.U32 R144, R134, 0x10000, RZ ;  /* 0x0001000086907824 */ /* 0x020fe200078e00ff */
[----:B------:R-:W-:Y:S01]  /*3ec0*/  BSSY B1, `(.L_x_60) ;  /* 0x000000e000017945 */ /* 0x000fe20003800000 */
[----:B0-----:R-:W-:-:S04]  /*3ed0*/  IMAD.WIDE.U32 R146, R23, R20, R96 ;  /* 0x0000001417927225 */ /* 0x001fc800078e0060 */
[----:B------:R-:W-:Y:S01]  /*3ee0*/  FMUL R97, R144, R121 ;  /* 0x0000007990617220 */ /* 0x000fe20000400000 */
[----:B------:R-:W-:Y:S01]  /*3ef0*/  IMAD.IADD R144, R21, 0x1, R147 ;  /* 0x0000000115907824 */ /* 0x000fe200078e0293 */
[----:B------:R-:W-:Y:S02]  /*3f00*/  LEA R96, P5, R146, R12, 0x1 ;  /* 0x0000000c92607211 */ /* 0x000fe400078a08ff */
[----:B------:R-:W-:Y:S02]  /*3f10*/  FFMA R98, R98, R120, R97 ;  /* 0x0000007862627223 */ /* 0x000fe40000000061 */
        /* <DEDUP_REMOVED lines=8> */
.L_x_61:
[----:B------:R-:W-:Y:S05]  /*3fa0*/  BSYNC B1 ;  /* 0x0000000000017941 */ /* 0x000fea0003800000 */
.L_x_60:
[----:B0----5:R-:W-:Y:S01]  /*3fb0*/  IMAD.U32 R98, R134, 0x10000, RZ ;  /* 0x0001000086627824 */ /* 0x021fe200078e00ff */
[----:B------:R-:W-:Y:S03]  /*3fc0*/  BSSY B1, `(.L_x_62) ;  /* 0x000000a000017945 */ /* 0x000fe60003800000 */
[----:B------:R-:W-:-:S04]  /*3fd0*/  FMUL R98, R98, R121 ;  /* 0x0000007962627220 */ /* 0x000fc80000400000 */
[----:B------:R-:W-:Y:S01]  /*3fe0*/  FFMA R99, R99, R120, R98 ;  /* 0x0000007863637223 */ /* 0x000fe20000000062 */
[----:B------:R-:W-:-:S04]  /*3ff0*/  IADD3 R98, P4, R142, R133, RZ ;  /* 0x000000858e627210 */ /* 0x000fc80007f9e0ff */
[----:B------:R-:W-:Y:S01]  /*4000*/  F2FP.BF16.F32.PACK_AB R144, RZ, R99 ;  /* 0x00000063ff90723e */ /* 0x000fe200000010ff */
[----:B------:R-:W-:Y:S01]  /*4010*/  IMAD.X R99, R143, 0x1, R135, P4 ;  /* 0x000000018f637824 */ /* 0x000fe200020e0687 */
[----:B------:R-:W-:-:S04]  /*4020*/  ISETP.GT.AND P4, PT, R0, 0x100, P1 ;  /* 0x000001000000780c */ /* 0x000fc80000f84270 */
[----:B------:R0:W-:Y:S09]  /*4030*/  @P5 STG.E.U16 desc[UR36][R98.64+0x2], R144 ;  /* 0x0000029062005986 */ /* 0x0001f2000c101524 */
[----:B------:R-:W-:Y:S05]  /*4040*/  @!P4 BRA `(.L_x_63) ;  /* 0x000000000004c947 */ /* 0x000fea0003800000 */
[----:B------:R0:W5:Y:S02]  /*4050*/  LDG.E.LTC128B.U16 R134, desc[UR36][R108.64+0x10] ;  /* 0x000010246c867981 */ /* 0x000164000c1e1520 */
.L_x_63:
[----:B------:R-:W-:Y:S05]  /*4060*/  BSYNC B1 ;  /* 0x0000000000017941 */ /* 0x000fea0003800000 */
.L_x_62:
        /* <DEDUP_REMOVED lines=9> */
.L_x_65:
[----:B------:R-:W-:Y:S05]  /*4100*/  BSYNC B1 ;  /* 0x0000000000017941 */ /* 0x000fea0003800000 */
.L_x_64:
        /* <DEDUP_REMOVED lines=9> */
.L_x_67:
[----:B------:R-:W-:Y:S05]  /*41a0*/  BSYNC B1 ;  /* 0x0000000000017941 */ /* 0x000fea0003800000 */
.L_x_66:
        /* <DEDUP_REMOVED lines=9> */
.L_x_69:
[----:B------:R-:W-:Y:S05]  /*4240*/  BSYNC B1 ;  /* 0x0000000000017941 */ /* 0x000fea0003800000 */
.L_x_68:
[----:B-----5:R-:W-:Y:S01]  /*4250*/  IMAD.U32 R100, R134, 0x10000, RZ ;  /* 0x0001000086647824 */ /* 0x020fe200078e00ff */
[----:B------:R-:W-:-:S03]  /*4260*/  IADD3 R124, P4, R124, R140, RZ ;  /* 0x0000008c7c7c7210 */ /* 0x000fc60007f9e0ff */
[----:B------:R-:W-:Y:S02]  /*4270*/  FMUL R100, R100, R121 ;  /* 0x0000007964647220 */ /* 0x000fe40000400000 */
[----:B------:R-:W-:Y:S02]  /*4280*/  IMAD.X R126, R151, 0x1, R127, P4 ;  /* 0x00000001977e7824 */ /* 0x000fe400020e067f */
[----:B------:R-:W-:-:S05]  /*4290*/  FFMA R100, R103, R120, R100 ;  /* 0x0000007867647223 */ /* 0x000fca0000000064 */
[----:B------:R-:W-:-:S04]  /*42a0*/  F2FP.BF16.F32.PACK_AB R100, RZ, R100 ;  /* 0x00000064ff64723e */ /* 0x000fc800000010ff */
[----:B0-----:R-:W-:Y:S02]  /*42b0*/  PRMT R101, R100, 0x7610, R101 ;  /* 0x0000761064657816 */ /* 0x001fe40000000065 */
[----:B------:R-:W-:-:S03]  /*42c0*/  LEA R100, P4, R124, R12, 0x1 ;  /* 0x0000000c7c647211 */ /* 0x000fc600078808ff */
[----:B------:R0:W-:Y:S01]  /*42d0*/  @P5 STG.E.U16 desc[UR36][R98.64+0x12], R101 ;  /* 0x0000126562005986 */ /* 0x0001e2000c101524 */
[----:B------:R-:W-:Y:S02]  /*42e0*/  ISETP.GT.AND P5, PT, R0, 0x180, P0 ;  /* 0x000001800000780c */ /* 0x000fe400007a4270 */
[----:B0-----:R-:W-:-:S11]  /*42f0*/  LEA.HI.X R101, R124, R13, R126, 0x1, P4 ;  /* 0x0000000d7c657211 */ /* 0x001fd600020f0c7e */
[----:B------:R0:W2:Y:S01]  /*4300*/  @P5 LDG.E.LTC128B.U16 R134, desc[UR36][R100.64] ;  /* 0x0000002464865981 */ /* 0x0000a2000c1e1520 */
[----:B------:R-:W-:Y:S01]  /*4310*/  IMAD.WIDE.U32 R110, R122, 0x78, R110 ;  /* 0x000000787a6e7825 */ /* 0x000fe200078e006e */
[----:B------:R-:W-:Y:S02]  /*4320*/  BSSY B1, `(.L_x_70) ;  /* 0x0000016000017945 */ /* 0x000fe40003800000 */
[----:B------:R-:W-:-:S04]  /*4330*/  IADD3 R102, P4, R128, R110, RZ ;  /* 0x0000006e80667210 */ /* 0x000fc80007f9e0ff */
[----:B------:R-:W-:Y:S01]  /*4340*/  IADD3.X R103, R129, R123, R111, P4, !PT ;  /* 0x0000007b81677210 */ /* 0x000fe200027fe46f */
[----:B------:R-:W-:Y:S02]  /*4350*/  IMAD R111, R5, 0x300, RZ ;  /* 0x00000300056f7824 */ /* 0x000fe400078e02ff */
[----:B0-----:R-:W-:-:S04]  /*4360*/  IMAD.WIDE.U32 R100, R4, 0x300, R10 ;  /* 0x0000030004647825 */ /* 0x001fc800078e000a */
[----:B------:R-:W-:-:S03]  /*4370*/  IMAD.WIDE.U32 R102, R7, R122, R102 ;  /* 0x0000007a07667225 */ /* 0x000fc600078e0066 */
[----:B------:R-:W-:-:S04]  /*4380*/  IADD3 R102, P4, R8, R102, RZ ;  /* 0x0000006608667210 */ /* 0x000fc80007f9e0ff */
[----:B------:R-:W-:-:S03]  /*4390*/  IADD3.X R103, R9, R131, R103, P4, !PT ;  /* 0x0000008309677210 */ /* 0x000fc600027fe467 */
[----:B------:R-:W-:-:S04]  /*43a0*/  IMAD.WIDE.U32 R102, R23, R20, R102 ;  /* 0x0000001417667225 */ /* 0x000fc800078e0066 */
[----:B--2---:R-:W-:-:S04]  /*43b0*/  IMAD.U32 R98, R134, 0x10000, RZ ;  /* 0x0001000086627824 */ /* 0x004fc800078e00ff */
[----:B------:R-:W-:Y:S01]  /*43c0*/  FMUL R99, R98, R121 ;  /* 0x0000007962637220 */ /* 0x000fe20000400000 */
[----:B------:R-:W-:-:S03]  /*43d0*/  LEA R98, P4, R102, R12, 0x1 ;  /* 0x0000000c66627211 */ /* 0x000fc600078808ff */
[----:B------:R-:W-:Y:S01]  /*43e0*/  FFMA R99, R88, R120, R99 ;  /* 0x0000007858637223 */ /* 0x000fe20000000063 */
[----:B------:R-:W-:Y:S02]  /*43f0*/  IMAD.IADD R88, R21, 0x1, R103 ;  /* 0x0000000115587824 */ /* 0x000fe400078e0267 */
[----:B------:R-:W-:Y:S02]  /*4400*/  IMAD.IADD R103, R101, 0x1, R111 ;  /* 0x0000000165677824 */ /* 0x000fe400078e026f */
[----:B------:R-:W-:Y:S02]  /*4410*/  F2FP.BF16.F32.PACK_AB R110, RZ, R99 ;  /* 0x00000063ff6e723e */ /* 0x000fe400000010ff */
[----:B------:R-:W-:Y:S01]  /*4420*/  LEA.HI.X R99, R102, R13, R88, 0x1, P4 ;  /* 0x0000000d66637211 */ /* 0x000fe200020f0c58 */
[----:B------:R-:W-:Y:S01]  /*4430*/  @P5 IMAD.MOV.U32 R102, RZ, RZ, R100 ;  /* 0x000000ffff665224 */ /* 0x000fe200078e0064 */
[----:B------:R-:W-:-:S04]  /*4440*/  ISETP.GT.AND P4, PT, R0, 0x180, P3 ;  /* 0x000001800000780c */ /* 0x000fc80001f84270 */
[----:B------:R0:W-:Y:S09]  /*4450*/  @P5 STG.E.U16 desc[UR36][R102.64], R110 ;  /* 0x0000006e66005986 */ /* 0x0001f2000c101524 */
[----:B------:R-:W-:Y:S05]  /*4460*/  @!P4 BRA `(.L_x_71) ;  /* 0x000000000004c947 */ /* 0x000fea0003800000 */
[----:B------:R2:W5:Y:S02]  /*4470*/  LDG.E.LTC128B.U16 R134, desc[UR36][R98.64+0x2] ;  /* 0x0000022462867981 */ /* 0x000564000c1e1520 */
.L_x_71:
[----:B------:R-:W-:Y:S05]  /*4480*/  BSYNC B1 ;  /* 0x0000000000017941 */ /* 0x000fea0003800000 */
.L_x_70:
[----:B-----5:R-:W-:Y:S01]  /*4490*/  IMAD.U32 R88, R134, 0x10000, RZ ;  /* 0x0001000086587824 */ /* 0x020fe200078e00ff */
[----:B------:R-:W-:Y:S01]  /*44a0*/  ISETP.GT.AND P0, PT, R0, 0x188, P0 ;  /* 0x000001880000780c */ /* 0x000fe20000704270 */
[----:B------:R-:W-:Y:S01]  /*44b0*/  IMAD.WIDE.U32 R138, R122, 0x78, R138 ;  /* 0x000000787a8a7825 */ /* 0x000fe200078e008a */
[----:B------:R-:W-:Y:S03]  /*44c0*/  BSSY B1, `(.L_x_72) ;  /* 0x0000010000017945 */ /* 0x000fe60003800000 */
[----:B0-----:R-:W-:Y:S01]  /*44d0*/  FMUL R110, R88, R121 ;  /* 0x00000079586e7220 */ /* 0x001fe20000400000 */
[----:B------:R-:W-:Y:S01]  /*44e0*/  @P4 IMAD.MOV.U32 R124, RZ, RZ, R100 ;  /* 0x000000ffff7c4224 */ /* 0x000fe200078e0064 */
[----:B------:R-:W-:Y:S02]  /*44f0*/  IADD3 R88, P5, R128, R138, RZ ;  /* 0x0000008a80587210 */ /* 0x000fe40007fbe0ff */
[----:B------:R-:W-:Y:S01]  /*4500*/  FFMA R110, R89, R120, R110 ;  /* 0x00000078596e7223 */ /* 0x000fe2000000006e */
[----:B------:R-:W-:Y:S01]  /*4510*/  @P4 IMAD.MOV.U32 R125, RZ, RZ, R103 ;  /* 0x000000ffff7d4224 */ /* 0x000fe200078e0067 */
[----:B------:R-:W-:-:S03]  /*4520*/  IADD3.X R89, R129, R123, R139, P5, !PT ;  /* 0x0000007b81597210 */ /* 0x000fc60002ffe48b */
[----:B------:R-:W-:Y:S01]  /*4530*/  F2FP.BF16.F32.PACK_AB R110, RZ, R110 ;  /* 0x0000006eff6e723e */ /* 0x000fe200000010ff */
[----:B------:R-:W-:-:S03]  /*4540*/  IMAD.WIDE.U32 R122, R7, R122, R88 ;  /* 0x0000007a077a7225 */ /* 0x000fc600078e0058 */
[----:B------:R-:W-:Y:S02]  /*4550*/  PRMT R7, R110, 0x7610, R7 ;  /* 0x000076106e077816 */ /* 0x000fe40000000007 */
[----:B------:R-:W-:-:S03]  /*4560*/  IADD3 R110, P5, R8, R122, RZ ;  /* 0x0000007a086e7210 */ /* 0x000fc60007fbe0ff */
[----:B------:R0:W-:Y:S01]  /*4570*/  @P4 STG.E.U16 desc[UR36][R124.64+0x2], R7 ;  /* 0x000002077c004986 */ /* 0x0001e2000c101524 */
[----:B------:R-:W-:-:S04]  /*4580*/  LEA R88, P4, R145, R12, 0x1 ;  /* 0x0000000c91587211 */ /* 0x000fc800078808ff */
[----:B------:R-:W-:Y:S01]  /*4590*/  LEA.HI.X R89, R145, R13, R130, 0x1, P4 ;  /* 0x0000000d91597211 */ /* 0x000fe200020f0c82 */
[----:B------:R-:W-:Y:S08]  /*45a0*/  @!P0 BRA `(.L_x_73) ;  /* 0x0000000000048947 */ /* 0x000ff00003800000 */
[----:B------:R0:W5:Y:S02]  /*45b0*/  LDG.E.LTC128B.U16 R134, desc[UR36][R88.64] ;  /* 0x0000002458867981 */ /* 0x000164000c1e1520 */
.L_x_73:
[----:B------:R-:W-:Y:S05]  /*45c0*/  BSYNC B1 ;  /* 0x0000000000017941 */ /* 0x000fea0003800000 */
.L_x_72:
[----:B-----5:R-:W-:Y:S01]  /*45d0*/  IMAD.U32 R8, R134, 0x10000, RZ ;  /* 0x0001000086087824 */ /* 0x020fe200078e00ff */
[----:B------:R-:W-:Y:S01]  /*45e0*/  IADD3.X R111, R9, R131, R123, P5, !PT ;  /* 0x00000083096f7210 */ /* 0x000fe20002ffe47b */
[----:B------:R-:W-:Y:S01]  /*45f0*/  BSSY B1, `(.L_x_74) ;  /* 0x000000e000017945 */ /* 0x000fe20003800000 */
[----:B------:R-:W-:Y:S01]  /*4600*/  ISETP.GT.AND P3, PT, R0, 0x188, P3 ;  /* 0x000001880000780c */ /* 0x000fe20001f64270 */
[----:B0-----:R-:W-:Y:S01]  /*4610*/  FMUL R7, R8, R121 ;  /* 0x0000007908077220 */ /* 0x001fe20000400000 */
[----:B------:R-:W-:Y:S01]  /*4620*/  IADD3 R8, P4, R133, R100, RZ ;  /* 0x0000006485087210 */ /* 0x000fe20007f9e0ff */
[----:B------:R-:W-:-:S04]  /*4630*/  IMAD.WIDE.U32 R88, R23, R20, R110 ;  /* 0x0000001417587225 */ /* 0x000fc800078e006e */
[----:B------:R-:W-:Y:S01]  /*4640*/  FFMA R7, R90, R120, R7 ;  /* 0x000000785a077223 */ /* 0x000fe20000000007 */
[----:B------:R-:W-:Y:S01]  /*4650*/  IMAD.X R9, R103, 0x1, R135, P4 ;  /* 0x0000000167097824 */ /* 0x000fe200020e0687 */
[----:B------:R-:W-:Y:S01]  /*4660*/  LEA R12, P5, R88, R12, 0x1 ;  /* 0x0000000c580c7211 */ /* 0x000fe200078a08ff */
[----:B------:R-:W-:Y:S02]  /*4670*/  IMAD.IADD R21, R21, 0x1, R89 ;  /* 0x0000000115157824 */ /* 0x000fe400078e0259 */
[----:B------:R-:W-:-:S03]  /*4680*/  F2FP.BF16.F32.PACK_AB R7, RZ, R7 ;  /* 0x00000007ff07723e */ /* 0x000fc600000010ff */
[----:B------:R-:W-:Y:S02]  /*4690*/  LEA.HI.X R13, R88, R13, R21, 0x1, P5 ;  /* 0x0000000d580d7211 */ /* 0x000fe400028f0c15 */
[----:B------:R0:W-:Y:S01]  /*46a0*/  @P0 STG.E.U16 desc[UR36][R8.64], R7 ;  /* 0x0000000708000986 */ /* 0x0001e2000c101524 */
[----:B------:R-:W-:Y:S05]  /*46b0*/  @!P3 BRA `(.L_x_75) ;  /* 0x000000000004b947 */ /* 0x000fea0003800000 */
[----:B------:R0:W5:Y:S02]  /*46c0*/  LDG.E.LTC128B.U16 R134, desc[UR36][R12.64+0x2] ;  /* 0x000002240c867981 */ /* 0x000164000c1e1520 */
.L_x_75:
[----:B------:R-:W-:Y:S05]  /*46d0*/  BSYNC B1 ;  /* 0x0000000000017941 */ /* 0x000fea0003800000 */
.L_x_74:
        /* <DEDUP_REMOVED lines=9> */
.L_x_77:
[----:B------:R-:W-:Y:S05]  /*4770*/  BSYNC B1 ;  /* 0x0000000000017941 */ /* 0x000fea0003800000 */
.L_x_76:
[----:B0----5:R-:W-:Y:S01]  /*4780*/  IMAD.U32 R20, R134, 0x10000, RZ ;  /* 0x0001000086147824 */ /* 0x021fe200078e00ff */
[----:B------:R-:W-:Y:S01]  /*4790*/  ISETP.GT.AND P3, PT, R0, 0x180, P2 ;  /* 0x000001800000780c */ /* 0x000fe20001764270 */
[----:B------:R-:W-:Y:S01]  /*47a0*/  @P0 IMAD.MOV.U32 R21, RZ, RZ, R103 ;  /* 0x000000ffff150224 */ /* 0x000fe200078e0067 */
[----:B------:R-:W-:Y:S01]  /*47b0*/  BSSY B1, `(.L_x_78) ;  /* 0x0000008000017945 */ /* 0x000fe20003800000 */
[----:B------:R-:W-:Y:S01]  /*47c0*/  FMUL R7, R20, R121 ;  /* 0x0000007914077220 */ /* 0x000fe20000400000 */
[----:B------:R-:W-:-:S03]  /*47d0*/  @P0 IMAD.MOV.U32 R20, RZ, RZ, R100 ;  /* 0x000000ffff140224 */ /* 0x000fc600078e0064 */
[----:B------:R-:W-:-:S05]  /*47e0*/  FFMA R7, R92, R120, R7 ;  /* 0x000000785c077223 */ /* 0x000fca0000000007 */
[----:B------:R-:W-:-:S05]  /*47f0*/  F2FP.BF16.F32.PACK_AB R7, RZ, R7 ;  /* 0x00000007ff07723e */ /* 0x000fca00000010ff */
[----:B------:R0:W-:Y:S01]  /*4800*/  @P0 STG.E.U16 desc[UR36][R20.64+0x10], R7 ;  /* 0x0000100714000986 */ /* 0x0001e2000c101524 */
[----:B------:R-:W-:Y:S05]  /*4810*/  @!P3 BRA `(.L_x_79) ;  /* 0x000000000004b947 */ /* 0x000fea0003800000 */
[----:B------:R0:W5:Y:S02]  /*4820*/  LDG.E.LTC128B.U16 R134, desc[UR36][R98.64+0x12] ;  /* 0x0000122462867981 */ /* 0x000164000c1e1520 */
.L_x_79:
[----:B------:R-:W-:Y:S05]  /*4830*/  BSYNC B1 ;  /* 0x0000000000017941 */ /* 0x000fea0003800000 */
.L_x_78:
[----:B0----5:R-:W-:Y:S01]  /*4840*/  IMAD.U32 R20, R134, 0x10000, RZ ;  /* 0x0001000086147824 */ /* 0x021fe200078e00ff */
[----:B------:R-:W-:Y:S01]  /*4850*/  ISETP.GT.AND P1, PT, R0, 0x188, P1 ;  /* 0x000001880000780c */ /* 0x000fe20000f24270 */
[----:B------:R-:W-:Y:S01]  /*4860*/  @P3 IMAD.MOV.U32 R101, RZ, RZ, R103 ;  /* 0x000000ffff653224 */ /* 0x000fe200078e0067 */
[----:B------:R-:W-:Y:S01]  /*4870*/  BSSY B1, `(.L_x_80) ;  /* 0x0000007000017945 */ /* 0x000fe20003800000 */
[----:B------:R-:W-:-:S04]  /*4880*/  FMUL R20, R20, R121 ;  /* 0x0000007914147220 */ /* 0x000fc80000400000 */
[----:B------:R-:W-:-:S05]  /*4890*/  FFMA R20, R93, R120, R20 ;  /* 0x000000785d147223 */ /* 0x000fca0000000014 */
[----:B------:R-:W-:-:S05]  /*48a0*/  F2FP.BF16.F32.PACK_AB R20, RZ, R20 ;  /* 0x00000014ff14723e */ /* 0x000fca00000010ff */
[----:B------:R0:W-:Y:S01]  /*48b0*/  @P3 STG.E.U16 desc[UR36][R100.64+0x12], R20 ;  /* 0x0000121464003986 */ /* 0x0001e2000c101524 */
[----:B------:R-:W-:Y:S05]  /*48c0*/  @!P1 BRA `(.L_x_81) ;  /* 0x0000000000049947 */ /* 0x000fea0003800000 */
[----:B------:R0:W5:Y:S02]  /*48d0*/  LDG.E.LTC128B.U16 R134, desc[UR36][R12.64+0x10] ;  /* 0x000010240c867981 */ /* 0x000164000c1e1520 */
.L_x_81:
[----:B------:R-:W-:Y:S05]  /*48e0*/  BSYNC B1 ;  /* 0x0000000000017941 */ /* 0x000fea0003800000 */
.L_x_80:
        /* <DEDUP_REMOVED lines=9> */
.L_x_83:
[----:B------:R-:W-:Y:S05]  /*4980*/  BSYNC B1 ;  /* 0x0000000000017941 */ /* 0x000fea0003800000 */
.L_x_82:
[----:B-----5:R-:W-:Y:S01]  /*4990*/  IMAD.U32 R20, R134, 0x10000, RZ ;  /* 0x0001000086147824 */ /* 0x020fe200078e00ff */
        /* <DEDUP_REMOVED lines=9> */
.L_x_85:
[----:B------:R-:W-:Y:S05]  /*4a30*/  BSYNC B1 ;  /* 0x0000000000017941 */ /* 0x000fea0003800000 */
.L_x_84:
        /* <DEDUP_REMOVED lines=10> */
.L_x_87:
[----:B------:R-:W-:Y:S05]  /*4ae0*/  BSYNC B1 ;  /* 0x0000000000017941 */ /* 0x000fea0003800000 */
.L_x_86:
        /* <DEDUP_REMOVED lines=9> */
.L_x_89:
[----:B------:R-:W-:Y:S05]  /*4b80*/  BSYNC B1 ;  /* 0x0000000000017941 */ /* 0x000fea0003800000 */
.L_x_88:
        /* <DEDUP_REMOVED lines=9> */
.L_x_91:
[----:B------:R-:W-:Y:S05]  /*4c20*/  BSYNC B1 ;  /* 0x0000000000017941 */ /* 0x000fea0003800000 */
.L_x_90:
        /* <DEDUP_REMOVED lines=10> */
.L_x_93:
[----:B------:R-:W-:Y:S05]  /*4cd0*/  BSYNC B1 ;  /* 0x0000000000017941 */ /* 0x000fea0003800000 */
.L_x_92:
        /* <DEDUP_REMOVED lines=10> */
.L_x_95:
[----:B------:R-:W-:Y:S05]  /*4d80*/  BSYNC B1 ;  /* 0x0000000000017941 */ /* 0x000fea0003800000 */
.L_x_94:
        /* <DEDUP_REMOVED lines=9> */
.L_x_97:
[----:B------:R-:W-:Y:S05]  /*4e20*/  BSYNC B1 ;  /* 0x0000000000017941 */ /* 0x000fea0003800000 */
.L_x_96:
        /* <DEDUP_REMOVED lines=9> */
.L_x_99:
[----:B------:R-:W-:Y:S05]  /*4ec0*/  BSYNC B1 ;  /* 0x0000000000017941 */ /* 0x000fea0003800000 */
.L_x_98:
        /* <DEDUP_REMOVED lines=9> */
.L_x_101:
[----:B------:R-:W-:Y:S05]  /*4f60*/  BSYNC B1 ;  /* 0x0000000000017941 */ /* 0x000fea0003800000 */
.L_x_100:
        /* <DEDUP_REMOVED lines=9> */
.L_x_103:
[----:B------:R-:W-:Y:S05]  /*5000*/  BSYNC B1 ;  /* 0x0000000000017941 */ /* 0x000fea0003800000 */
.L_x_102:
        /* <DEDUP_REMOVED lines=9> */
.L_x_105:
[----:B------:R-:W-:Y:S05]  /*50a0*/  BSYNC B1 ;  /* 0x0000000000017941 */ /* 0x000fea0003800000 */
.L_x_104:
        /* <DEDUP_REMOVED lines=9> */
.L_x_107:
[----:B------:R-:W-:Y:S05]  /*5140*/  BSYNC B1 ;  /* 0x0000000000017941 */ /* 0x000fea0003800000 */
.L_x_106:
        /* <DEDUP_REMOVED lines=9> */
.L_x_109:
[----:B------:R-:W-:Y:S05]  /*51e0*/  BSYNC B1 ;  /* 0x0000000000017941 */ /* 0x000fea0003800000 */
.L_x_108:
        /* <DEDUP_REMOVED lines=9> */
.L_x_111:
[----:B------:R-:W-:Y:S05]  /*5280*/  BSYNC B1 ;  /* 0x0000000000017941 */ /* 0x000fea0003800000 */
.L_x_110:
        /* <DEDUP_REMOVED lines=9> */
.L_x_113:
[----:B------:R-:W-:Y:S05]  /*5320*/  BSYNC B1 ;  /* 0x0000000000017941 */ /* 0x000fea0003800000 */
.L_x_112:
        /* <DEDUP_REMOVED lines=9> */
.L_x_115:
[----:B------:R-:W-:Y:S05]  /*53c0*/  BSYNC B1 ;  /* 0x0000000000017941 */ /* 0x000fea0003800000 */
.L_x_114:
[----:B-----5:R-:W-:Y:S01]  /*53d0*/  IMAD.U32 R8, R134, 0x10000, RZ ;  /* 0x0001000086087824 */ /* 0x020fe200078e00ff */
[----:B------:R-:W-:-:S03]  /*53e0*/  ISETP.GT.AND P5, PT, R0, 0x100, P3 ;  /* 0x000001000000780c */ /* 0x000fc60001fa4270 */
[----:B------:R-:W-:-:S04]  /*53f0*/  FMUL R8, R8, R121 ;  /* 0x0000007908087220 */ /* 0x000fc80000400000 */
[----:B------:R-:W-:-:S05]  /*5400*/  FFMA R8, R79, R120, R8 ;  /* 0x000000784f087223 */ /* 0x000fca0000000008 */
[----:B------:R-:W-:-:S04]  /*5410*/  F2FP.BF16.F32.PACK_AB R8, RZ, R8 ;  /* 0x00000008ff08723e */ /* 0x000fc800000010ff */
[----:B------:R-:W-:-:S05]  /*5420*/  PRMT R9, R8, 0x7610, R9 ;  /* 0x0000761008097816 */ /* 0x000fca0000000009 */
[----:B------:R0:W-:Y:S04]  /*5430*/  @P4 STG.E.U16 desc[UR36][R106.64+0x32], R9 ;  /* 0x000032096a004986 */ /* 0x0001e8000c101524 */
[----:B------:R-:W2:Y:S01]  /*5440*/  @P5 LDG.E.LTC128B.U16 R134, desc[UR36][R108.64+0x20] ;  /* 0x000020246c865981 */ /* 0x000ea2000c1e1520 */
[C---:B------:R-:W-:Y:S01]  /*5450*/  IMAD.SHL.U32 R23, R4.reuse, 0x100, RZ ;  /* 0x0000010004177824 */ /* 0x040fe200078e00ff */
[----:B------:R-:W-:Y:S01]  /*5460*/  SHF.L.U64.HI R73, R4, 0x8, R5 ;  /* 0x0000000804497819 */ /* 0x000fe20000010205 */
[----:B------:R-:W-:Y:S03]  /*5470*/  BSSY B1, `(.L_x_116) ;  /* 0x000000b000017945 */ /* 0x000fe60003800000 */
[----:B------:R-:W-:-:S05]  /*5480*/  IADD3 R136, P4, R23, R136, RZ ;  /* 0x0000008817887210 */ /* 0x000fca0007f9e0ff */
[----:B------:R-:W-:Y:S01]  /*5490*/  IMAD.X R137, R73, 0x1, R105, P4 ;  /* 0x0000000149897824 */ /* 0x000fe200020e0669 */
[----:B------:R-:W-:Y:S01]  /*54a0*/  ISETP.GT.AND P4, PT, R0, 0x100, P2 ;  /* 0x000001000000780c */ /* 0x000fe20001784270 */
[----:B--2---:R-:W-:-:S04]  /*54b0*/  IMAD.U32 R8, R134, 0x10000, RZ ;  /* 0x0001000086087824 */ /* 0x004fc800078e00ff */
[----:B0-----:R-:W-:-:S04]  /*54c0*/  FMUL R7, R8, R121 ;  /* 0x0000007908077220 */ /* 0x001fc80000400000 */
[----:B------:R-:W-:-:S05]  /*54d0*/  FFMA R7, R64, R120, R7 ;  /* 0x0000007840077223 */ /* 0x000fca0000000007 */
[----:B------:R-:W-:-:S05]  /*54e0*/  F2FP.BF16.F32.PACK_AB R7, RZ, R7 ;  /* 0x00000007ff07723e */ /* 0x000fca00000010ff */
[----:B------:R0:W-:Y:S01]  /*54f0*/  @P5 STG.E.U16 desc[UR36][R136.64+0x20], R7 ;  /* 0x0000200788005986 */ /* 0x0001e2000c101524 */
[----:B------:R-:W-:Y:S05]  /*5500*/  @!P4 BRA `(.L_x_117) ;  /* 0x000000000004c947 */ /* 0x000fea0003800000 */
[----:B------:R2:W5:Y:S02]  /*5510*/  LDG.E.LTC128B.U16 R134, desc[UR36][R108.64+0x22] ;  /* 0x000022246c867981 */ /* 0x000564000c1e1520 */
.L_x_117:
[----:B------:R-:W-:Y:S05]  /*5520*/  BSYNC B1 ;  /* 0x0000000000017941 */ /* 0x000fea0003800000 */
.L_x_116:
[----:B-----5:R-:W-:Y:S01]  /*5530*/  IMAD.U32 R4, R134, 0x10000, RZ ;  /* 0x0001000086047824 */ /* 0x020fe200078e00ff */
[----:B------:R-:W-:-:S03]  /*5540*/  ISETP.GT.AND P5, PT, R0, 0x108, P3 ;  /* 0x000001080000780c */ /* 0x000fc60001fa4270 */
[----:B------:R-:W-:-:S04]  /*5550*/  FMUL R4, R4, R121 ;  /* 0x0000007904047220 */ /* 0x000fc80000400000 */
[----:B------:R-:W-:-:S05]  /*5560*/  FFMA R4, R65, R120, R4 ;  /* 0x0000007841047223 */ /* 0x000fca0000000004 */
[----:B------:R-:W-:-:S04]  /*5570*/  F2FP.BF16.F32.PACK_AB R4, RZ, R4 ;  /* 0x00000004ff04723e */ /* 0x000fc800000010ff */
[----:B0-----:R-:W-:-:S05]  /*5580*/  PRMT R7, R4, 0x7610, R7 ;  /* 0x0000761004077816 */ /* 0x001fca0000000007 */
[----:B------:R0:W-:Y:S04]  /*5590*/  @P4 STG.E.U16 desc[UR36][R136.64+0x22], R7 ;  /* 0x0000220788004986 */ /* 0x0001e8000c101524 */
[----:B------:R-:W3:Y:S02]  /*55a0*/  @P5 LDG.E.LTC128B.U16 R134, desc[UR36][R96.64+0x20] ;  /* 0x0000202460865981 */ /* 0x000ee4000c1e1520 */
[----:B---3--:R-:W-:-:S04]  /*55b0*/  IMAD.U32 R4, R134, 0x10000, RZ ;  /* 0x0001000086047824 */ /* 0x008fc800078e00ff */
[----:B------:R-:W-:Y:S01]  /*55c0*/  FMUL R5, R4, R121 ;  /* 0x0000007904057220 */ /* 0x000fe20000400000 */
[----:B------:R-:W-:-:S03]  /*55d0*/  IADD3 R4, P4, R133, R136, RZ ;  /* 0x0000008885047210 */ /* 0x000fc60007f9e0ff */
[----:B------:R-:W-:Y:S02]  /*55e0*/  FFMA R66, R66, R120, R5 ;  /* 0x0000007842427223 */ /* 0x000fe40000000005 */
[----:B------:R-:W-:Y:S01]  /*55f0*/  IMAD.X R5, R135, 0x1, R137, P4 ;  /* 0x0000000187057824 */ /* 0x000fe200020e0689 */
[----:B------:R-:W-:Y:S02]  /*5600*/  ISETP.GT.AND P4, PT, R0, 0x108, P2 ;  /* 0x000001080000780c */ /* 0x000fe40001784270 */
[----:B------:R-:W-:-:S05]  /*5610*/  F2FP.BF16.F32.PACK_AB R66, RZ, R66 ;  /* 0x00000042ff42723e */ /* 0x000fca00000010ff */
[----:B------:R0:W-:Y:S06]  /*5620*/  @P5 STG.E.U16 desc[UR36][R4.64+0x20], R66 ;  /* 0x0000204204005986 */ /* 0x0001ec000c101524 */
[----:B------:R-:W3:Y:S01]  /*5630*/  @P4 LDG.E.LTC128B.U16 R134, desc[UR36][R96.64+0x22] ;  /* 0x0000222460864981 */ /* 0x000ee2000c1e1520 */
[----:B------:R-:W-:Y:S01]  /*5640*/  BSSY B1, `(.L_x_118) ;  /* 0x000000b000017945 */ /* 0x000fe20003800000 */
        /* <DEDUP_REMOVED lines=10> */
.L_x_119:
[----:B------:R-:W-:Y:S05]  /*56f0*/  BSYNC B1 ;  /* 0x0000000000017941 */ /* 0x000fea0003800000 */
.L_x_118:
        /* <DEDUP_REMOVED lines=9> */
.L_x_121:
[----:B------:R-:W-:Y:S05]  /*5790*/  BSYNC B1 ;  /* 0x0000000000017941 */ /* 0x000fea0003800000 */
.L_x_120:
        /* <DEDUP_REMOVED lines=9> */
.L_x_123:
[----:B------:R-:W-:Y:S05]  /*5830*/  BSYNC B1 ;  /* 0x0000000000017941 */ /* 0x000fea0003800000 */
.L_x_122:
        /* <DEDUP_REMOVED lines=9> */
.L_x_125:
[----:B------:R-:W-:Y:S05]  /*58d0*/  BSYNC B1 ;  /* 0x0000000000017941 */ /* 0x000fea0003800000 */
.L_x_124:
        /* <DEDUP_REMOVED lines=9> */
.L_x_127:
[----:B------:R-:W-:Y:S05]  /*5970*/  BSYNC B1 ;  /* 0x0000000000017941 */ /* 0x000fea0003800000 */
.L_x_126:
        /* <DEDUP_REMOVED lines=11> */
.L_x_129:
[----:B------:R-:W-:Y:S05]  /*5a30*/  BSYNC B1 ;  /* 0x0000000000017941 */ /* 0x000fea0003800000 */
.L_x_128:
        /* <DEDUP_REMOVED lines=9> */
.L_x_131:
[----:B------:R-:W-:Y:S05]  /*5ad0*/  BSYNC B1 ;  /* 0x0000000000017941 */ /* 0x000fea0003800000 */
.L_x_130:
[----:B0----5:R-:W-:Y:S01]  /*5ae0*/  IMAD.U32 R20, R134, 0x10000, RZ ;  /* 0x0001000086147824 */ /* 0x021fe200078e00ff */
[----:B------:R-:W-:Y:S01]  /*5af0*/  ISETP.GT.AND P2, PT, R0, 0x188, P2 ;  /* 0x000001880000780c */ /* 0x000fe20001744270 */
[----:B------:R-:W-:Y:S02]  /*5b00*/  BSSY B1, `(.L_x_132) ;  /* 0x0000009000017945 */ /* 0x000fe40003800000 */
[----:B------:R-:W-:Y:S01]  /*5b10*/  FMUL R7, R20, R121 ;  /* 0x0000007914077220 */ /* 0x000fe20000400000 */
[----:B------:R-:W-:-:S03]  /*5b20*/  IADD3 R20, P4, R133, R8, RZ ;  /* 0x0000000885147210 */ /* 0x000fc60007f9e0ff */
[----:B------:R-:W-:Y:S02]  /*5b30*/  FFMA R7, R58, R120, R7 ;  /* 0x000000783a077223 */ /* 0x000fe40000000007 */
[----:B------:R-:W-:-:S03]  /*5b40*/  IMAD.X R21, R135, 0x1, R9, P4 ;  /* 0x0000000187157824 */ /* 0x000fc600020e0609 */
[----:B------:R-:W-:-:S05]  /*5b50*/  F2FP.BF16.F32.PACK_AB R7, RZ, R7 ;  /* 0x00000007ff07723e */ /* 0x000fca00000010ff */
[----:B------:R0:W-:Y:S01]  /*5b60*/  @P3 STG.E.U16 desc[UR36][R20.64+0x20], R7 ;  /* 0x0000200714003986 */ /* 0x0001e2000c101524 */
[----:B------:R-:W-:Y:S05]  /*5b70*/  @!P2 BRA `(.L_x_133) ;  /* 0x000000000004a947 */ /* 0x000fea0003800000 */
[----:B------:R0:W5:Y:S02]  /*5b80*/  LDG.E.LTC128B.U16 R134, desc[UR36][R12.64+0x22] ;  /* 0x000022240c867981 */ /* 0x000164000c1e1520 */
.L_x_133:
[----:B------:R-:W-:Y:S05]  /*5b90*/  BSYNC B1 ;  /* 0x0000000000017941 */ /* 0x000fea0003800000 */
.L_x_132:
[----:B-----5:R-:W-:Y:S01]  /*5ba0*/  IMAD.U32 R56, R134, 0x10000, RZ ;  /* 0x0001000086387824 */ /* 0x020fe200078e00ff */
[----:B------:R-:W-:Y:S01]  /*5bb0*/  ISETP.GT.AND P3, PT, R0, 0x180, P1 ;  /* 0x000001800000780c */ /* 0x000fe20000f64270 */
[----:B------:R-:W-:Y:S02]  /*5bc0*/  BSSY B1, `(.L_x_134) ;  /* 0x0000009000017945 */ /* 0x000fe40003800000 */
[----:B------:R-:W-:-:S04]  /*5bd0*/  FMUL R56, R56, R121 ;  /* 0x0000007938387220 */ /* 0x000fc80000400000 */
[----:B------:R-:W-:Y:S01]  /*5be0*/  FFMA R59, R59, R120, R56 ;  /* 0x000000783b3b7223 */ /* 0x000fe20000000038 */
[----:B------:R-:W-:-:S04]  /*5bf0*/  IADD3 R56, P4, P5, R133, R136, R23 ;  /* 0x0000008885387210 */ /* 0x000fc80007d9e017 */
[----:B------:R-:W-:Y:S02]  /*5c00*/  F2FP.BF16.F32.PACK_AB R59, RZ, R59 ;  /* 0x0000003bff3b723e */ /* 0x000fe400000010ff */
[----:B------:R-:W-:-:S05]  /*5c10*/  IADD3.X R57, R135, R137, R73, P4, P5 ;  /* 0x0000008987397210 */ /* 0x000fca00027ea449 */
[----:B------:R0:W-:Y:S01]  /*5c20*/  @P2 STG.E.U16 desc[UR36][R56.64+0x22], R59 ;  /* 0x0000223b38002986 */ /* 0x0001e2000c101524 */
[----:B------:R-:W-:Y:S05]  /*5c30*/  @!P3 BRA `(.L_x_135) ;  /* 0x000000000004b947 */ /* 0x000fea0003800000 */
[----:B------:R0:W5:Y:S02]  /*5c40*/  LDG.E.LTC128B.U16 R134, desc[UR36][R98.64+0x30] ;  /* 0x0000302462867981 */ /* 0x000164000c1e1520 */
.L_x_135:
[----:B------:R-:W-:Y:S05]  /*5c50*/  BSYNC B1 ;  /* 0x0000000000017941 */ /* 0x000fea0003800000 */
.L_x_134:
        /* <DEDUP_REMOVED lines=9> */
.L_x_137:
[----:B------:R-:W-:Y:S05]  /*5cf0*/  BSYNC B1 ;  /* 0x0000000000017941 */ /* 0x000fea0003800000 */
.L_x_136:
        /* <DEDUP_REMOVED lines=9> */
.L_x_139:
[----:B------:R-:W-:Y:S05]  /*5d90*/  BSYNC B1 ;  /* 0x0000000000017941 */ /* 0x000fea0003800000 */
.L_x_138:
        /* <DEDUP_REMOVED lines=9> */
.L_x_141:
[----:B------:R-:W-:Y:S05]  /*5e30*/  BSYNC B1 ;  /* 0x0000000000017941 */ /* 0x000fea0003800000 */
.L_x_140:
        /* <DEDUP_REMOVED lines=10> */
.L_x_143:
[----:B------:R-:W-:Y:S05]  /*5ee0*/  BSYNC B1 ;  /* 0x0000000000017941 */ /* 0x000fea0003800000 */
.L_x_142:
        /* <DEDUP_REMOVED lines=10> */
.L_x_145:
[----:B------:R-:W-:Y:S05]  /*5f90*/  BSYNC B1 ;  /* 0x0000000000017941 */ /* 0x000fea0003800000 */
.L_x_144:
        /* <DEDUP_REMOVED lines=9> */
.L_x_147:
[----:B------:R-:W-:Y:S05]  /*6030*/  BSYNC B1 ;  /* 0x0000000000017941 */ /* 0x000fea0003800000 */
.L_x_146:
        /* <DEDUP_REMOVED lines=9> */
.L_x_149:
[----:B------:R-:W-:Y:S05]  /*60d0*/  BSYNC B1 ;  /* 0x0000000000017941 */ /* 0x000fea0003800000 */
.L_x_148:
        /* <DEDUP_REMOVED lines=10> */
.L_x_151:
[----:B------:R-:W-:Y:S05]  /*6180*/  BSYNC B1 ;  /* 0x0000000000017941 */ /* 0x000fea0003800000 */
.L_x_150:
        /* <DEDUP_REMOVED lines=10> */
.L_x_153:
[----:B------:R-:W-:Y:S05]  /*6230*/  BSYNC B1 ;  /* 0x0000000000017941 */ /* 0x000fea0003800000 */
.L_x_152:
[----:B0---45:R-:W-:Y:S01]  /*6240*/  IMAD.U32 R14, R134, 0x10000, RZ ;  /* 0x00010000860e7824 */ /* 0x031fe200078e00ff */
        /* <DEDUP_REMOVED lines=8> */
.L_x_155:
[----:B------:R-:W-:Y:S05]  /*62d0*/  BSYNC B1 ;  /* 0x0000000000017941 */ /* 0x000fea0003800000 */
.L_x_154:
        /* <DEDUP_REMOVED lines=9> */
.L_x_157:
[----:B------:R-:W-:Y:S05]  /*6370*/  BSYNC B1 ;  /* 0x0000000000017941 */ /* 0x000fea0003800000 */
.L_x_156:
        /* <DEDUP_REMOVED lines=9> */
.L_x_159:
[----:B------:R-:W-:Y:S05]  /*6410*/  BSYNC B1 ;  /* 0x0000000000017941 */ /* 0x000fea0003800000 */
.L_x_158:
        /* <DEDUP_REMOVED lines=9> */
.L_x_161:
[----:B------:R-:W-:Y:S05]  /*64b0*/  BSYNC B1 ;  /* 0x0000000000017941 */ /* 0x000fea0003800000 */
.L_x_160:
        /* <DEDUP_REMOVED lines=9> */
.L_x_163:
[----:B------:R-:W-:Y:S05]  /*6550*/  BSYNC B1 ;  /* 0x0000000000017941 */ /* 0x000fea0003800000 */
.L_x_162:
        /* <DEDUP_REMOVED lines=9> */
.L_x_165:
[----:B------:R-:W-:Y:S05]  /*65f0*/  BSYNC B1 ;  /* 0x0000000000017941 */ /* 0x000fea0003800000 */
.L_x_164:
        /* <DEDUP_REMOVED lines=9> */
.L_x_167:
[----:B------:R-:W-:Y:S05]  /*6690*/  BSYNC B1 ;  /* 0x0000000000017941 */ /* 0x000fea0003800000 */
.L_x_166:
        /* <DEDUP_REMOVED lines=9> */
.L_x_169:
[----:B------:R-:W-:Y:S05]  /*6730*/  BSYNC B1 ;  /* 0x0000000000017941 */ /* 0x000fea0003800000 */
.L_x_168:
        /* <DEDUP_REMOVED lines=9> */
.L_x_171:
[----:B------:R-:W-:Y:S05]  /*67d0*/  BSYNC B1 ;  /* 0x0000000000017941 */ /* 0x000fea0003800000 */
.L_x_170:
        /* <DEDUP_REMOVED lines=9> */
.L_x_173:
[----:B------:R-:W-:Y:S05]  /*6870*/  BSYNC B1 ;  /* 0x0000000000017941 */ /* 0x000fea0003800000 */
.L_x_172:
        /* <DEDUP_REMOVED lines=9> */
.L_x_175:
[----:B------:R-:W-:Y:S05]  /*6910*/  BSYNC B1 ;  /* 0x0000000000017941 */ /* 0x000fea0003800000 */
.L_x_174:
        /* <DEDUP_REMOVED lines=9> */
.L_x_177:
[----:B------:R-:W-:Y:S05]  /*69b0*/  BSYNC B1 ;  /* 0x0000000000017941 */ /* 0x000fea0003800000 */
.L_x_176:
        /* <DEDUP_REMOVED lines=9> */
.L_x_179:
[----:B------:R-:W-:Y:S05]  /*6a50*/  BSYNC B1 ;  /* 0x0000000000017941 */ /* 0x000fea0003800000 */
.L_x_178:
        /* <DEDUP_REMOVED lines=9> */
.L_x_181:
[----:B------:R-:W-:Y:S05]  /*6af0*/  BSYNC B1 ;  /* 0x0000000000017941 */ /* 0x000fea0003800000 */
.L_x_180:
        /* <DEDUP_REMOVED lines=9> */
.L_x_183:
[----:B------:R-:W-:Y:S05]  /*6b90*/  BSYNC B1 ;  /* 0x0000000000017941 */ /* 0x000fea0003800000 */
.L_x_182:
        /* <DEDUP_REMOVED lines=9> */
.L_x_185:
[----:B------:R-:W-:Y:S05]  /*6c30*/  BSYNC B1 ;  /* 0x0000000000017941 */ /* 0x000fea0003800000 */
.L_x_184:
        /* <DEDUP_REMOVED lines=9> */
.L_x_187:
[----:B------:R-:W-:Y:S05]  /*6cd0*/  BSYNC B1 ;  /* 0x0000000000017941 */ /* 0x000fea0003800000 */
.L_x_186:
        /* <DEDUP_REMOVED lines=9> */
.L_x_189:
[----:B------:R-:W-:Y:S05]  /*6d70*/  BSYNC B1 ;  /* 0x0000000000017941 */ /* 0x000fea0003800000 */
.L_x_188:
        /* <DEDUP_REMOVED lines=9> */
.L_x_191:
[----:B------:R-:W-:Y:S05]  /*6e10*/  BSYNC B1 ;  /* 0x0000000000017941 */ /* 0x000fea0003800000 */
.L_x_190:
        /* <DEDUP_REMOVED lines=9> */
.L_x_193:
[----:B------:R-:W-:Y:S05]  /*6eb0*/  BSYNC B1 ;  /* 0x0000000000017941 */ /* 0x000fea0003800000 */
.L_x_192:
        /* <DEDUP_REMOVED lines=9> */
.L_x_195:
[----:B------:R-:W-:Y:S05]  /*6f50*/  BSYNC B1 ;  /* 0x0000000000017941 */ /* 0x000fea0003800000 */
.L_x_194:
        /* <DEDUP_REMOVED lines=9> */
.L_x_197:
[----:B------:R-:W-:Y:S05]  /*6ff0*/  BSYNC B1 ;  /* 0x0000000000017941 */ /* 0x000fea0003800000 */
.L_x_196:
        /* <DEDUP_REMOVED lines=9> */
.L_x_199:
[----:B------:R-:W-:Y:S05]  /*7090*/  BSYNC B1 ;  /* 0x0000000000017941 */ /* 0x000fea0003800000 */
.L_x_198:
        /* <DEDUP_REMOVED lines=9> */
.L_x_201:
[----:B------:R-:W-:Y:S05]  /*7130*/  BSYNC B1 ;  /* 0x0000000000017941 */ /* 0x000fea0003800000 */
.L_x_200:
        /* <DEDUP_REMOVED lines=9> */
.L_x_203:
[----:B------:R-:W-:Y:S05]  /*71d0*/  BSYNC B1 ;  /* 0x0000000000017941 */ /* 0x000fea0003800000 */
.L_x_202:
        /* <DEDUP_REMOVED lines=9> */
.L_x_205:
[----:B------:R-:W-:Y:S05]  /*7270*/  BSYNC B1 ;  /* 0x0000000000017941 */ /* 0x000fea0003800000 */
.L_x_204:
[----:B------:R-:W-:Y:S05]  /*7280*/  @!P0 BRA `(.L_x_206) ;  /* 0x0000001c00288947 */ /* 0x000fea0003800000 */
[----:B-----5:R-:W-:-:S04]  /*7290*/  IMAD.U32 R134, R134, 0x10000, RZ ;  /* 0x0001000086867824 */ /* 0x020fc800078e00ff */
[----:B------:R-:W-:-:S04]  /*72a0*/  FMUL R134, R134, R121 ;  /* 0x0000007986867220 */ /* 0x000fc80000400000 */
[----:B------:R-:W-:-:S05]  /*72b0*/  FFMA R134, R31, R120, R134 ;  /* 0x000000781f867223 */ /* 0x000fca0000000086 */
[----:B------:R-:W-:-:S05]  /*72c0*/  F2FP.BF16.F32.PACK_AB R134, RZ, R134 ;  /* 0x00000086ff86723e */ /* 0x000fca00000010ff */
[----:B------:R0:W-:Y:S01]  /*72d0*/  STG.E.U16 desc[UR36][R20.64+0x52], R134 ;  /* 0x0000528614007986 */ /* 0x0001e2000c101524 */
[----:B------:R-:W-:Y:S05]  /*72e0*/  BRA `(.L_x_206) ;  /* 0x0000001c00107947 */ /* 0x000fea0003800000 */
.L_x_29:
[----:B------:R-:W-:Y:S01]  /*72f0*/  ULDC.64 UR4, c[0x0][0x5c0] ;  /* 0x0001700000047ab9 */ /* 0x000fe20000000a00 */
[-C--:B------:R-:W-:Y:S01]  /*7300*/  FMUL R112, R112, R120.reuse ;  /* 0x0000007870707220 */ /* 0x080fe20000400000 */
[----:B------:R-:W-:Y:S01]  /*7310*/  LEA R8, P2, R130, UR4, 0x1 ;  /* 0x0000000482087c11 */ /* 0x000fe2000f8408ff */
[----:B------:R-:W-:Y:S01]  /*7320*/  IMAD.SHL.U32 R13, R4, 0x10, RZ ;  /* 0x00000010040d7824 */ /* 0x000fe200078e00ff */
[----:B------:R-:W-:Y:S01]  /*7330*/  ISETP.GT.AND P3, PT, R3, 0x1, PT ;  /* 0x000000010300780c */ /* 0x000fe20003f64270 */
[----:B------:R-:W-:Y:S01]  /*7340*/  FMUL R113, R113, R120 ;  /* 0x0000007871717220 */ /* 0x000fe20000400000 */
[----:B------:R-:W-:Y:S01]  /*7350*/  F2FP.BF16.F32.PACK_AB R112, RZ, R112 ;  /* 0x00000070ff70723e */ /* 0x000fe200000010ff */
[-C--:B------:R-:W-:Y:S01]  /*7360*/  FMUL R115, R115, R120.reuse ;  /* 0x0000007873737220 */ /* 0x080fe20000400000 */
[----:B------:R-:W-:Y:S01]  /*7370*/  LEA.HI.X R9, R130, UR5, R135, 0x1, P2 ;  /* 0x0000000582097c11 */ /* 0x000fe200090f0c87 */
[-C--:B------:R-:W-:Y:S01]  /*7380*/  FMUL R114, R114, R120.reuse ;  /* 0x0000007872727220 */ /* 0x080fe20000400000 */
[----:B------:R-:W-:Y:S01]  /*7390*/  ISETP.GT.AND P2, PT, R0, RZ, P3 ;  /* 0x000000ff0000720c */ /* 0x000fe20001f44270 */
[-C--:B------:R-:W-:Y:S01]  /*73a0*/  FMUL R116, R116, R120.reuse ;  /* 0x0000007874747220 */ /* 0x080fe20000400000 */
[C---:B------:R-:W-:Y:S01]  /*73b0*/  ISETP.GT.AND P5, PT, R0.reuse, 0x8, P0 ;  /* 0x000000080000780c */ /* 0x040fe200007a4270 */
[----:B------:R-:W-:Y:S01]  /*73c0*/  @P1 STG.E.U16 desc[UR36][R8.64], R112 ;  /* 0x0000007008001986 */ /* 0x000fe2000c101524 */
[----:B------:R-:W-:Y:S01]  /*73d0*/  ISETP.GT.AND P1, PT, R0, 0x8, P3 ;  /* 0x000000080000780c */ /* 0x000fe20001f24270 */
[-C--:B------:R-:W-:Y:S01]  /*73e0*/  FMUL R117, R117, R120.reuse ;  /* 0x0000007875757220 */ /* 0x080fe20000400000 */
[----:B------:R-:W-:Y:S01]  /*73f0*/  SHF.L.U64.HI R7, R4, 0x4, R5 ;  /* 0x0000000404077819 */ /* 0x000fe20000010205 */
[----:B------:R-:W-:Y:S01]  /*7400*/  FMUL R118, R118, R120 ;  /* 0x0000007876767220 */ /* 0x000fe20000400000 */
[----:B------:R-:W-:Y:S01]  /*7410*/  IADD3 R10, P4, R13, R8, RZ ;  /* 0x000000080d0a7210 */ /* 0x000fe20007f9e0ff */
[-C--:B------:R-:W-:Y:S01]  /*7420*/  FMUL R119, R119, R120.reuse ;  /* 0x0000007877777220 */ /* 0x080fe20000400000 */
[----:B------:R-:W-:Y:S01]  /*7430*/  F2FP.BF16.F32.PACK_AB R113, RZ, R113 ;  /* 0x00000071ff71723e */ /* 0x000fe200000010ff */
[----:B------:R-:W-:Y:S01]  /*7440*/  FMUL R104, R104, R120 ;  /* 0x0000007868687220 */ /* 0x000fe20000400000 */
[----:B------:R-:W-:Y:S01]  /*7450*/  F2FP.BF16.F32.PACK_AB R115, RZ, R115 ;  /* 0x00000073ff73723e */ /* 0x000fe200000010ff */
[----:B------:R-:W-:Y:S01]  /*7460*/  IMAD.X R11, R7, 0x1, R9, P4 ;  /* 0x00000001070b7824 */ /* 0x000fe200020e0609 */
[----:B------:R-:W-:Y:S01]  /*7470*/  F2FP.BF16.F32.PACK_AB R114, RZ, R114 ;  /* 0x00000072ff72723e */ /* 0x000fe200000010ff */
[----:B------:R-:W-:Y:S01]  /*7480*/  @P2 STG.E.U16 desc[UR36][R8.64+0x2], R113 ;  /* 0x0000027108002986 */ /* 0x000fe2000c101524 */
[----:B------:R-:W-:Y:S01]  /*7490*/  ISETP.GT.AND P2, PT, R3, 0x8, PT ;  /* 0x000000080300780c */ /* 0x000fe20003f44270 */
[----:B------:R-:W-:Y:S01]  /*74a0*/  IMAD R12, R5, 0xf0, RZ ;  /* 0x000000f0050c7824 */ /* 0x000fe200078e02ff */
[----:B------:R-:W-:Y:S01]  /*74b0*/  F2FP.BF16.F32.PACK_AB R116, RZ, R116 ;  /* 0x00000074ff74723e */ /* 0x000fe200000010ff */
[----:B------:R-:W-:Y:S01]  /*74c0*/  @P1 STG.E.U16 desc[UR36][R10.64+0x2], R115 ;  /* 0x000002730a001986 */ /* 0x000fe2000c101524 */
[----:B------:R-:W-:Y:S01]  /*74d0*/  ISETP.GT.AND P1, PT, R3, 0x9, PT ;  /* 0x000000090300780c */ /* 0x000fe20003f24270 */
[----:B------:R-:W-:Y:S01]  /*74e0*/  IMAD.WIDE.U32 R20, R4, 0xf0, R10 ;  /* 0x000000f004147825 */ /* 0x000fe200078e000a */
[----:B------:R-:W-:Y:S01]  /*74f0*/  F2FP.BF16.F32.PACK_AB R117, RZ, R117 ;  /* 0x00000075ff75723e */ /* 0x000fe200000010ff */
[----:B------:R-:W-:Y:S01]  /*7500*/  @P5 STG.E.U16 desc[UR36][R10.64], R114 ;  /* 0x000000720a005986 */ /* 0x000fe2000c101524 */
[----:B------:R-:W-:Y:S01]  /*7510*/  ISETP.GT.AND P5, PT, R0, RZ, P2 ;  /* 0x000000ff0000720c */ /* 0x000fe200017a4270 */
[----:B------:R-:W-:Y:S01]  /*7520*/  IMAD.IADD R21, R12, 0x1, R21 ;  /* 0x000000010c157824 */ /* 0x000fe200078e0215 */
[----:B------:R-:W-:Y:S01]  /*7530*/  ISETP.GT.AND P4, PT, R0, RZ, P1 ;  /* 0x000000ff0000720c */ /* 0x000fe20000f84270 */
[----:B------:R-:W-:Y:S01]  /*7540*/  FMUL R105, R105, R120 ;  /* 0x0000007869697220 */ /* 0x000fe20000400000 */
[----:B------:R-:W-:Y:S01]  /*7550*/  F2FP.BF16.F32.PACK_AB R118, RZ, R118 ;  /* 0x00000076ff76723e */ /* 0x000fe200000010ff */
[-C--:B------:R-:W-:Y:S01]  /*7560*/  FMUL R106, R106, R120.reuse ;  /* 0x000000786a6a7220 */ /* 0x080fe20000400000 */
[----:B------:R-:W-:Y:S01]  /*7570*/  F2FP.BF16.F32.PACK_AB R119, RZ, R119 ;  /* 0x00000077ff77723e */ /* 0x000fe200000010ff */
[----:B------:R-:W-:Y:S01]  /*7580*/  FMUL R107, R107, R120 ;  /* 0x000000786b6b7220 */ /* 0x000fe20000400000 */
[----:B------:R-:W-:Y:S01]  /*7590*/  F2FP.BF16.F32.PACK_AB R104, RZ, R104 ;  /* 0x00000068ff68723e */ /* 0x000fe200000010ff */
[-C--:B------:R-:W-:Y:S01]  /*75a0*/  FMUL R108, R108, R120.reuse ;  /* 0x000000786c6c7220 */ /* 0x080fe20000400000 */
[----:B------:R-:W-:Y:S01]  /*75b0*/  F2FP.BF16.F32.PACK_AB R105, RZ, R105 ;  /* 0x00000069ff69723e */ /* 0x000fe200000010ff */
[-C--:B------:R-:W-:Y:S01]  /*75c0*/  FMUL R109, R109, R120.reuse ;  /* 0x000000786d6d7220 */ /* 0x080fe20000400000 */
[----:B------:R-:W-:Y:S01]  /*75d0*/  PRMT R14, R104, 0x7610, R14 ;  /* 0x00007610680e7816 */ /* 0x000fe2000000000e */
[----:B------:R-:W-:Y:S01]  /*75e0*/  @P5 STG.E.U16 desc[UR36][R8.64+0x10], R116 ;  /* 0x0000107408005986 */ /* 0x000fe2000c101524 */
[----:B------:R-:W-:Y:S01]  /*75f0*/  ISETP.GT.AND P5, PT, R0, 0x8, P2 ;  /* 0x000000080000780c */ /* 0x000fe200017a4270 */
[----:B------:R-:W-:Y:S01]  /*7600*/  FMUL R110, R110, R120 ;  /* 0x000000786e6e7220 */ /* 0x000fe20000400000 */
[----:B------:R-:W-:Y:S01]  /*7610*/  F2FP.BF16.F32.PACK_AB R106, RZ, R106 ;  /* 0x0000006aff6a723e */ /* 0x000fe200000010ff */
[----:B------:R-:W-:Y:S01]  /*7620*/  @P4 STG.E.U16 desc[UR36][R8.64+0x12], R117 ;  /* 0x0000127508004986 */ /* 0x000fe2000c101524 */
[----:B------:R-:W-:Y:S01]  /*7630*/  ISETP.GT.AND P4, PT, R0, 0x8, P1 ;  /* 0x000000080000780c */ /* 0x000fe20000f84270 */
[-C--:B------:R-:W-:Y:S01]  /*7640*/  FMUL R111, R111, R120.reuse ;  /* 0x000000786f6f7220 */ /* 0x080fe20000400000 */
[----:B------:R-:W-:Y:S01]  /*7650*/  F2FP.BF16.F32.PACK_AB R107, RZ, R107 ;  /* 0x0000006bff6b723e */ /* 0x000fe200000010ff */
[----:B------:R-:W-:Y:S01]  /*7660*/  FMUL R96, R96, R120 ;  /* 0x0000007860607220 */ /* 0x000fe20000400000 */
[----:B------:R-:W-:Y:S01]  /*7670*/  F2FP.BF16.F32.PACK_AB R108, RZ, R108 ;  /* 0x0000006cff6c723e */ /* 0x000fe200000010ff */
[-C--:B------:R-:W-:Y:S01]  /*7680*/  FMUL R97, R97, R120.reuse ;  /* 0x0000007861617220 */ /* 0x080fe20000400000 */
[----:B------:R-:W-:Y:S01]  /*7690*/  F2FP.BF16.F32.PACK_AB R109, RZ, R109 ;  /* 0x0000006dff6d723e */ /* 0x000fe200000010ff */
[----:B------:R-:W-:Y:S01]  /*76a0*/  FMUL R98, R98, R120 ;  /* 0x0000007862627220 */ /* 0x000fe20000400000 */
[----:B------:R-:W-:Y:S01]  /*76b0*/  F2FP.BF16.F32.PACK_AB R110, RZ, R110 ;  /* 0x0000006eff6e723e */ /* 0x000fe200000010ff */
[----:B------:R-:W-:Y:S01]  /*76c0*/  @P5 STG.E.U16 desc[UR36][R10.64+0x10], R118 ;  /* 0x000010760a005986 */ /* 0x000fe2000c101524 */
[C---:B------:R-:W-:Y:S01]  /*76d0*/  ISETP.GT.AND P5, PT, R0.reuse, 0x80, P0 ;  /* 0x000000800000780c */ /* 0x040fe200007a4270 */
[-C--:B------:R-:W-:Y:S01]  /*76e0*/  FMUL R99, R99, R120.reuse ;  /* 0x0000007863637220 */ /* 0x080fe20000400000 */
[----:B------:R-:W-:Y:S01]  /*76f0*/  F2FP.BF16.F32.PACK_AB R111, RZ, R111 ;  /* 0x0000006fff6f723e */ /* 0x000fe200000010ff */
[----:B------:R-:W-:Y:S01]  /*7700*/  @P4 STG.E.U16 desc[UR36][R10.64+0x12], R119 ;  /* 0x000012770a004986 */ /* 0x000fe2000c101524 */
[----:B------:R-:W-:Y:S01]  /*7710*/  ISETP.GT.AND P4, PT, R0, 0x80, P3 ;  /* 0x000000800000780c */ /* 0x000fe20001f84270 */
[----:B------:R-:W-:Y:S01]  /*7720*/  FMUL R100, R100, R120 ;  /* 0x0000007864647220 */ /* 0x000fe20000400000 */
[----:B------:R-:W-:Y:S01]  /*7730*/  F2FP.BF16.F32.PACK_AB R96, RZ, R96 ;  /* 0x00000060ff60723e */ /* 0x000fe200000010ff */
[-C--:B------:R-:W-:Y:S01]  /*7740*/  FMUL R101, R101, R120.reuse ;  /* 0x0000007865657220 */ /* 0x080fe20000400000 */
[----:B------:R-:W-:Y:S01]  /*7750*/  F2FP.BF16.F32.PACK_AB R97, RZ, R97 ;  /* 0x00000061ff61723e */ /* 0x000fe200000010ff */
[----:B------:R-:W-:Y:S01]  /*7760*/  FMUL R102, R102, R120 ;  /* 0x0000007866667220 */ /* 0x000fe20000400000 */
[----:B------:R-:W-:Y:S01]  /*7770*/  F2FP.BF16.F32.PACK_AB R98, RZ, R98 ;  /* 0x00000062ff62723e */ /* 0x000fe200000010ff */
[----:B------:R-:W-:Y:S01]  /*7780*/  FMUL R103, R103, R120 ;  /* 0x0000007867677220 */ /* 0x000fe20000400000 */
[----:B------:R-:W-:Y:S01]  /*7790*/  F2FP.BF16.F32.PACK_AB R99, RZ, R99 ;  /* 0x00000063ff63723e */ /* 0x000fe200000010ff */
[----:B------:R0:W-:Y:S01]  /*77a0*/  @P5 STG.E.U16 desc[UR36][R20.64], R14 ;  /* 0x0000000e14005986 */ /* 0x0001e2000c101524 */
[----:B------:R-:W-:Y:S01]  /*77b0*/  IADD3 R104, P5, R13, R20, RZ ;  /* 0x000000140d687210 */ /* 0x000fe20007fbe0ff */
[----:B------:R-:W-:Y:S01]  /*77c0*/  FMUL R90, R90, R120 ;  /* 0x000000785a5a7220 */ /* 0x000fe20000400000 */
[----:B------:R-:W-:Y:S01]  /*77d0*/  F2FP.BF16.F32.PACK_AB R100, RZ, R100 ;  /* 0x00000064ff64723e */ /* 0x000fe200000010ff */
[--C-:B------:R-:W-:Y:S01]  /*77e0*/  @P4 IMAD.MOV.U32 R15, RZ, RZ, R21.reuse ;  /* 0x000000ffff0f4224 */ /* 0x100fe200078e0015 */
[----:B------:R-:W-:Y:S01]  /*77f0*/  F2FP.BF16.F32.PACK_AB R101, RZ, R101 ;  /* 0x00000065ff65723e */ /* 0x000fe200000010ff */
[----:B------:R-:W-:Y:S01]  /*7800*/  FMUL R91, R91, R120 ;  /* 0x000000785b5b7220 */ /* 0x000fe20000400000 */
[----:B------:R-:W-:Y:S01]  /*7810*/  F2FP.BF16.F32.PACK_AB R102, RZ, R102 ;  /* 0x00000066ff66723e */ /* 0x000fe200000010ff */
[-C--:B------:R-:W-:Y:S01]  /*7820*/  FMUL R92, R92, R120.reuse ;  /* 0x000000785c5c7220 */ /* 0x080fe20000400000 */
[----:B------:R-:W-:Y:S01]  /*7830*/  F2FP.BF16.F32.PACK_AB R103, RZ, R103 ;  /* 0x00000067ff67723e */ /* 0x000fe200000010ff */
[-C--:B------:R-:W-:Y:S01]  /*7840*/  FMUL R93, R93, R120.reuse ;  /* 0x000000785d5d7220 */ /* 0x080fe20000400000 */
[----:B------:R-:W-:Y:S01]  /*7850*/  FMUL R94, R94, R120 ;  /* 0x000000785e5e7220 */ /* 0x000fe20000400000 */
[----:B0-----:R-:W-:Y:S01]  /*7860*/  @P4 IMAD.MOV.U32 R14, RZ, RZ, R20 ;  /* 0x000000ffff0e4224 */ /* 0x001fe200078e0014 */
[----:B------:R-:W-:Y:S01]  /*7870*/  F2FP.BF16.F32.PACK_AB R92, RZ, R92 ;  /* 0x0000005cff5c723e */ /* 0x000fe200000010ff */
[-C--:B------:R-:W-:Y:S01]  /*7880*/  FMUL R95, R95, R120.reuse ;  /* 0x000000785f5f7220 */ /* 0x080fe20000400000 */
[----:B------:R-:W-:Y:S01]  /*7890*/  F2FP.BF16.F32.PACK_AB R93, RZ, R93 ;  /* 0x0000005dff5d723e */ /* 0x000fe200000010ff */
[-C--:B------:R-:W-:Y:S01]  /*78a0*/  FMUL R80, R80, R120.reuse ;  /* 0x0000007850507220 */ /* 0x080fe20000400000 */
[----:B------:R0:W-:Y:S01]  /*78b0*/  @P4 STG.E.U16 desc[UR36][R14.64+0x2], R105 ;  /* 0x000002690e004986 */ /* 0x0001e2000c101524 */
[----:B------:R-:W-:Y:S01]  /*78c0*/  ISETP.GT.AND P4, PT, R0, 0x88, P0 ;  /* 0x000000880000780c */ /* 0x000fe20000784270 */
        /* <DEDUP_REMOVED lines=9> */
[----:B------:R-:W-:Y:S01]  /*7960*/  F2FP.BF16.F32.PACK_AB R83, RZ, R83 ;  /* 0x00000053ff53723e */ /* 0x000fe200000010ff */
[----:B0-----:R-:W-:Y:S01]  /*7970*/  IMAD.X R105, R7, 0x1, R21, P5 ;  /* 0x0000000107697824 */ /* 0x001fe200028e0615 */
[----:B------:R-:W-:Y:S01]  /*7980*/  ISETP.GT.AND P5, PT, R0, 0x88, P3 ;  /* 0x000000880000780c */ /* 0x000fe20001fa4270 */
[----:B------:R-:W-:Y:S01]  /*7990*/  FMUL R86, R86, R120 ;  /* 0x0000007856567220 */ /* 0x000fe20000400000 */
[----:B------:R-:W-:Y:S01]  /*79a0*/  F2FP.BF16.F32.PACK_AB R82, RZ, R82 ;  /* 0x00000052ff52723e */ /* 0x000fe200000010ff */
[-C--:B------:R-:W-:Y:S01]  /*79b0*/  FMUL R87, R87, R120.reuse ;  /* 0x0000007857577220 */ /* 0x080fe20000400000 */
        /* <DEDUP_REMOVED lines=9> */
[----:B------:R-:W-:Y:S01]  /*7a50*/  @P5 IMAD.MOV.U32 R14, RZ, RZ, R104 ;  /* 0x000000ffff0e5224 */ /* 0x000fe200078e0068 */
[----:B------:R-:W-:Y:S01]  /*7a60*/  F2FP.BF16.F32.PACK_AB R87, RZ, R87 ;  /* 0x00000057ff57723e */ /* 0x000fe200000010ff */
[----:B------:R-:W-:Y:S01]  /*7a70*/  @P5 IMAD.MOV.U32 R15, RZ, RZ, R105 ;  /* 0x000000ffff0f5224 */ /* 0x000fe200078e0069 */
        /* <DEDUP_REMOVED lines=14> */
[----:B------:R-:W-:Y:S01]  /*7b60*/  FMUL R65, R65, R120 ;  /* 0x0000007841417220 */ /* 0x000fe20000400000 */
[----:B------:R-:W-:Y:S01]  /*7b70*/  F2FP.BF16.F32.PACK_AB R77, RZ, R77 ;  /* 0x0000004dff4d723e */ /* 0x000fe200000010ff */
[----:B0-----:R-:W-:-:S02]  /*7b80*/  IMAD.SHL.U32 R14, R4, 0x100, RZ ;  /* 0x00000100040e7824 */ /* 0x001fc400078e00ff */
[-C--:B------:R-:W-:Y:S01]  /*7b90*/  FMUL R15, R89, R120.reuse ;  /* 0x00000078590f7220 */ /* 0x080fe20000400000 */
[----:B------:R0:W-:Y:S01]  /*7ba0*/  @P5 STG.E.U16 desc[UR36][R20.64+0x12], R109 ;  /* 0x0000126d14005986 */ /* 0x0001e2000c101524 */
[----:B------:R-:W-:Y:S01]  /*7bb0*/  ISETP.GT.AND P5, PT, R0, 0x88, P1 ;  /* 0x000000880000780c */ /* 0x000fe20000fa4270 */
[----:B------:R-:W-:Y:S01]  /*7bc0*/  FMUL R66, R66, R120 ;  /* 0x0000007842427220 */ /* 0x000fe20000400000 */
[----:B------:R-:W-:Y:S01]  /*7bd0*/  F2FP.BF16.F32.PACK_AB R78, RZ, R78 ;  /* 0x0000004eff4e723e */ /* 0x000fe200000010ff */
[----:B------:R-:W-:Y:S01]  /*7be0*/  @P4 STG.E.U16 desc[UR36][R104.64+0x10], R110 ;  /* 0x0000106e68004986 */ /* 0x000fe2000c101524 */
[----:B------:R-:W-:Y:S01]  /*7bf0*/  IADD3 R106, P4, R14, R20, RZ ;  /* 0x000000140e6a7210 */ /* 0x000fe20007f9e0ff */
[-C--:B------:R-:W-:Y:S01]  /*7c00*/  FMUL R67, R67, R120.reuse ;  /* 0x0000007843437220 */ /* 0x080fe20000400000 */
[----:B------:R-:W-:Y:S01]  /*7c10*/  F2FP.BF16.F32.PACK_AB R15, RZ, R15 ;  /* 0x0000000fff0f723e */ /* 0x000fe200000010ff */
[-C--:B------:R-:W-:Y:S01]  /*7c20*/  FMUL R68, R68, R120.reuse ;  /* 0x0000007844447220 */ /* 0x080fe20000400000 */
[----:B------:R-:W-:Y:S01]  /*7c30*/  F2FP.BF16.F32.PACK_AB R79, RZ, R79 ;  /* 0x0000004fff4f723e */ /* 0x000fe200000010ff */
[-C--:B------:R-:W-:Y:S01]  /*7c40*/  FMUL R69, R69, R120.reuse ;  /* 0x0000007845457220 */ /* 0x080fe20000400000 */
[----:B------:R-:W-:Y:S01]  /*7c50*/  PRMT R23, R15, 0x7610, R23 ;  /* 0x000076100f177816 */ /* 0x000fe20000000017 */
[-C--:B------:R-:W-:Y:S01]  /*7c60*/  FMUL R70, R70, R120.reuse ;  /* 0x0000007846467220 */ /* 0x080fe20000400000 */
[--C-:B0-----:R-:W-:Y:S01]  /*7c70*/  SHF.L.U64.HI R20, R4, 0x8, R5.reuse ;  /* 0x0000000804147819 */ /* 0x101fe20000010205 */
[----:B------:R0:W-:Y:S01]  /*7c80*/  @P5 STG.E.U16 desc[UR36][R104.64+0x12], R111 ;  /* 0x0000126f68005986 */ /* 0x0001e2000c101524 */
[----:B------:R-:W-:Y:S01]  /*7c90*/  ISETP.GT.AND P5, PT, R0, 0x100, P0 ;  /* 0x000001000000780c */ /* 0x000fe200007a4270 */
[-C--:B------:R-:W-:Y:S01]  /*7ca0*/  FMUL R71, R71, R120.reuse ;  /* 0x0000007847477220 */ /* 0x080fe20000400000 */
[----:B------:R-:W-:Y:S01]  /*7cb0*/  PRMT R5, R96, 0x7610, R5 ;  /* 0x0000761060057816 */ /* 0x000fe20000000005 */
[----:B------:R-:W-:Y:S01]  /*7cc0*/  IMAD.X R107, R20, 0x1, R21, P4 ;  /* 0x00000001146b7824 */ /* 0x000fe200020e0615 */
        /* <DEDUP_REMOVED lines=9> */
[----:B------:R1:W-:Y:S01]  /*7d60*/  @P5 STG.E.U16 desc[UR36][R106.64], R5 ;  /* 0x000000056a005986 */ /* 0x0003e2000c101524 */
[----:B------:R-:W-:Y:S01]  /*7d70*/  IADD3 R96, P5, R13, R106, RZ ;  /* 0x0000006a0d607210 */ /* 0x000fe20007fbe0ff */
[----:B------:R-:W-:Y:S01]  /*7d80*/  FMUL R61, R61, R120 ;  /* 0x000000783d3d7220 */ /* 0x000fe20000400000 */
[----:B------:R-:W-:Y:S01]  /*7d90*/  F2FP.BF16.F32.PACK_AB R68, RZ, R68 ;  /* 0x00000044ff44723e */ /* 0x000fe200000010ff */
[--C-:B0-----:R-:W-:Y:S01]  /*7da0*/  @P4 IMAD.MOV.U32 R104, RZ, RZ, R106.reuse ;  /* 0x000000ffff684224 */ /* 0x101fe200078e006a */
        /* <DEDUP_REMOVED lines=8> */
[----:B-1----:R-:W-:Y:S01]  /*7e30*/  FMUL R5, R88, R120 ;  /* 0x0000007858057220 */ /* 0x002fe20000400000 */
[----:B------:R-:W-:Y:S01]  /*7e40*/  F2FP.BF16.F32.PACK_AB R56, RZ, R56 ;  /* 0x00000038ff38723e */ /* 0x000fe200000010ff */
[-C--:B------:R-:W-:Y:S01]  /*7e50*/  FMUL R63, R63, R120.reuse ;  /* 0x000000783f3f7220 */ /* 0x080fe20000400000 */
[----:B------:R-:W-:Y:S01]  /*7e60*/  F2FP.BF16.F32.PACK_AB R57, RZ, R57 ;  /* 0x00000039ff39723e */ /* 0x000fe200000010ff */
[-C--:B------:R-:W-:Y:S01]  /*7e70*/  FMUL R48, R48, R120.reuse ;  /* 0x0000007830307220 */ /* 0x080fe20000400000 */
[----:B------:R-:W-:Y:S01]  /*7e80*/  F2FP.BF16.F32.PACK_AB R5, RZ, R5 ;  /* 0x00000005ff05723e */ /* 0x000fe200000010ff */
[----:B------:R-:W-:Y:S01]  /*7e90*/  FMUL R49, R49, R120 ;  /* 0x0000007831317220 */ /* 0x000fe20000400000 */
[----:B------:R-:W-:Y:S01]  /*7ea0*/  F2FP.BF16.F32.PACK_AB R58, RZ, R58 ;  /* 0x0000003aff3a723e */ /* 0x000fe200000010ff */
[-C--:B------:R-:W-:Y:S01]  /*7eb0*/  FMUL R50, R50, R120.reuse ;  /* 0x0000007832327220 */ /* 0x080fe20000400000 */
[----:B------:R-:W-:Y:S01]  /*7ec0*/  PRMT R21, R5, 0x7610, R21 ;  /* 0x0000761005157816 */ /* 0x000fe20000000015 */
[--C-:B0-----:R-:W-:Y:S01]  /*7ed0*/  IMAD.X R97, R7, 0x1, R107.reuse, P5 ;  /* 0x0000000107617824 */ /* 0x101fe200028e066b */
[----:B------:R-:W-:Y:S01]  /*7ee0*/  ISETP.GT.AND P5, PT, R0, 0x108, P3 ;  /* 0x000001080000780c */ /* 0x000fe20001fa4270 */
[----:B------:R-:W-:Y:S01]  /*7ef0*/  FMUL R51, R51, R120 ;  /* 0x0000007833337220 */ /* 0x000fe20000400000 */
[----:B------:R-:W-:Y:S01]  /*7f00*/  F2FP.BF16.F32.PACK_AB R5, RZ, R90 ;  /* 0x0000005aff05723e */ /* 0x000fe200000010ff */
[-C--:B------:R-:W-:Y:S01]  /*7f10*/  FMUL R52, R52, R120.reuse ;  /* 0x0000007834347220 */ /* 0x080fe20000400000 */
[----:B------:R0:W-:Y:S01]  /*7f20*/  @P4 STG.E.U16 desc[UR36][R96.64], R98 ;  /* 0x0000006260004986 */ /* 0x0001e2000c101524 */
[----:B------:R-:W-:Y:S01]  /*7f30*/  ISETP.GT.AND P4, PT, R0, 0x100, P2 ;  /* 0x000001000000780c */ /* 0x000fe20001784270 */
[-C--:B------:R-:W-:Y:S01]  /*7f40*/  FMUL R53, R53, R120.reuse ;  /* 0x0000007835357220 */ /* 0x080fe20000400000 */
[----:B------:R-:W-:Y:S01]  /*7f50*/  F2FP.BF16.F32.PACK_AB R59, RZ, R59 ;  /* 0x0000003bff3b723e */ /* 0x000fe200000010ff */
[-C--:B------:R-:W-:Y:S01]  /*7f60*/  FMUL R54, R54, R120.reuse ;  /* 0x0000007836367220 */ /* 0x080fe20000400000 */
[----:B------:R-:W-:Y:S01]  /*7f70*/  F2FP.BF16.F32.PACK_AB R61, RZ, R61 ;  /* 0x0000003dff3d723e */ /* 0x000fe200000010ff */
[----:B------:R-:W-:Y:S01]  /*7f80*/  FMUL R55, R55, R120 ;  /* 0x0000007837377220 */ /* 0x000fe20000400000 */
[----:B------:R-:W-:Y:S01]  /*7f90*/  F2FP.BF16.F32.PACK_AB R60, RZ, R60 ;  /* 0x0000003cff3c723e */ /* 0x000fe200000010ff */
[-C--:B------:R-:W-:Y:S01]  /*7fa0*/  FMUL R40, R40, R120.reuse ;  /* 0x0000007828287220 */ /* 0x080fe20000400000 */
[----:B------:R1:W-:Y:S01]  /*7fb0*/  @P5 STG.E.U16 desc[UR36][R96.64+0x2], R99 ;  /* 0x0000026360005986 */ /* 0x0003e2000c101524 */
[----:B------:R-:W-:Y:S01]  /*7fc0*/  ISETP.GT.AND P5, PT, R0, 0x100, P1 ;  /* 0x000001000000780c */ /* 0x000fe20000fa4270 */
[----:B------:R-:W-:Y:S01]  /*7fd0*/  FMUL R41, R41, R120 ;  /* 0x0000007829297220 */ /* 0x000fe20000400000 */
[----:B------:R-:W-:Y:S01]  /*7fe0*/  F2FP.BF16.F32.PACK_AB R62, RZ, R62 ;  /* 0x0000003eff3e723e */ /* 0x000fe200000010ff */
[-C--:B------:R-:W-:Y:S01]  /*7ff0*/  FMUL R42, R42, R120.reuse ;  /* 0x000000782a2a7220 */ /* 0x080fe20000400000 */
[--C-:B0-----:R-:W-:Y:S01]  /*8000*/  @P4 IMAD.MOV.U32 R98, RZ, RZ, R106.reuse ;  /* 0x000000ffff624224 */ /* 0x101fe200078e006a */
[----:B------:R-:W-:Y:S01]  /*8010*/  F2FP.BF16.F32.PACK_AB R63, RZ, R63 ;  /* 0x0000003fff3f723e */ /* 0x000fe200000010ff */
[----:B------:R-:W-:Y:S01]  /*8020*/  FMUL R43, R43, R120 ;  /* 0x000000782b2b7220 */ /* 0x000fe20000400000 */
[----:B------:R-:W-:Y:S01]  /*8030*/  F2FP.BF16.F32.PACK_AB R48, RZ, R48 ;  /* 0x00000030ff30723e */ /* 0x000fe200000010ff */
[-C--:B------:R-:W-:Y:S01]  /*8040*/  FMUL R44, R44, R120.reuse ;  /* 0x000000782c2c7220 */ /* 0x080fe20000400000 */
[----:B------:R-:W-:Y:S01]  /*8050*/  F2FP.BF16.F32.PACK_AB R49, RZ, R49 ;  /* 0x00000031ff31723e */ /* 0x000fe200000010ff */
[----:B------:R-:W-:Y:S01]  /*8060*/  FMUL R45, R45, R120 ;  /* 0x000000782d2d7220 */ /* 0x000fe20000400000 */
[--C-:B-1----:R-:W-:Y:S01]  /*8070*/  @P4 IMAD.MOV.U32 R99, RZ, RZ, R107.reuse ;  /* 0x000000ffff634224 */ /* 0x102fe200078e006b */
        /* <DEDUP_REMOVED lines=16> */
[----:B0-----:R-:W-:Y:S01]  /*8180*/  @P5 IMAD.MOV.U32 R98, RZ, RZ, R106 ;  /* 0x000000ffff625224 */ /* 0x001fe200078e006a */
[----:B------:R-:W-:Y:S01]  /*8190*/  F2FP.BF16.F32.PACK_AB R41, RZ, R41 ;  /* 0x00000029ff29723e */ /* 0x000fe200000010ff */
[--C-:B------:R-:W-:Y:S01]  /*81a0*/  @P5 IMAD.MOV.U32 R99, RZ, RZ, R107.reuse ;  /* 0x000000ffff635224 */ /* 0x100fe200078e006b */
[----:B------:R-:W-:Y:S01]  /*81b0*/  F2FP.BF16.F32.PACK_AB R42, RZ, R42 ;  /* 0x0000002aff2a723e */ /* 0x000fe200000010ff */
[-C--:B------:R-:W-:Y:S01]  /*81c0*/  FMUL R37, R37, R120.reuse ;  /* 0x0000007825257220 */ /* 0x080fe20000400000 */
[----:B------:R-:W-:Y:S01]  /*81d0*/  F2FP.BF16.F32.PACK_AB R43, RZ, R43 ;  /* 0x0000002bff2b723e */ /* 0x000fe200000010ff */
[-C--:B------:R-:W-:Y:S01]  /*81e0*/  FMUL R38, R38, R120.reuse ;  /* 0x0000007826267220 */ /* 0x080fe20000400000 */
[----:B------:R-:W-:Y:S01]  /*81f0*/  @P5 STG.E.U16 desc[UR36][R98.64+0x12], R101 ;  /* 0x0000126562005986 */ /* 0x000fe2000c101524 */
[----:B------:R-:W-:Y:S01]  /*8200*/  ISETP.GT.AND P5, PT, R0, 0x108, P1 ;  /* 0x000001080000780c */ /* 0x000fe20000fa4270 */
[----:B------:R-:W-:Y:S01]  /*8210*/  FMUL R39, R39, R120 ;  /* 0x0000007827277220 */ /* 0x000fe20000400000 */
[----:B------:R-:W-:Y:S01]  /*8220*/  F2FP.BF16.F32.PACK_AB R44, RZ, R44 ;  /* 0x0000002cff2c723e */ /* 0x000fe200000010ff */
[----:B------:R-:W-:Y:S01]  /*8230*/  @P4 STG.E.U16 desc[UR36][R96.64+0x10], R102 ;  /* 0x0000106660004986 */ /* 0x000fe2000c101524 */
[----:B------:R-:W-:Y:S01]  /*8240*/  IADD3 R88, P4, R14, R106, RZ ;  /* 0x0000006a0e587210 */ /* 0x000fe20007f9e0ff */
[-C--:B------:R-:W-:Y:S01]  /*8250*/  FMUL R24, R24, R120.reuse ;  /* 0x0000007818187220 */ /* 0x080fe20000400000 */
[----:B------:R-:W-:Y:S01]  /*8260*/  F2FP.BF16.F32.PACK_AB R45, RZ, R45 ;  /* 0x0000002dff2d723e */ /* 0x000fe200000010ff */
[----:B------:R-:W-:Y:S01]  /*8270*/  FMUL R25, R25, R120 ;  /* 0x0000007819197220 */ /* 0x000fe20000400000 */
[----:B------:R-:W-:Y:S01]  /*8280*/  F2FP.BF16.F32.PACK_AB R46, RZ, R46 ;  /* 0x0000002eff2e723e */ /* 0x000fe200000010ff */
[----:B------:R-:W-:Y:S01]  /*8290*/  IMAD.X R89, R20, 0x1, R107, P4 ;  /* 0x0000000114597824 */ /* 0x000fe200020e066b */
[----:B------:R-:W-:Y:S01]  /*82a0*/  ISETP.GT.AND P4, PT, R0, 0x180, P3 ;  /* 0x000001800000780c */ /* 0x000fe20001f84270 */
[-C--:B------:R-:W-:Y:S01]  /*82b0*/  FMUL R26, R26, R120.reuse ;  /* 0x000000781a1a7220 */ /* 0x080fe20000400000 */
[C---:B------:R-:W-:Y:S01]  /*82c0*/  ISETP.GT.AND P3, PT, R0.reuse, 0x188, P3 ;  /* 0x000001880000780c */ /* 0x040fe20001f64270 */
[----:B------:R-:W-:Y:S01]  /*82d0*/  @P5 STG.E.U16 desc[UR36][R96.64+0x12], R103 ;  /* 0x0000126760005986 */ /* 0x000fe2000c101524 */
[C---:B------:R-:W-:Y:S01]  /*82e0*/  ISETP.GT.AND P5, PT, R0.reuse, 0x180, P0 ;  /* 0x000001800000780c */ /* 0x040fe200007a4270 */
[-C--:B------:R-:W-:Y:S01]  /*82f0*/  FMUL R27, R27, R120.reuse ;  /* 0x000000781b1b7220 */ /* 0x080fe20000400000 */
        /* <DEDUP_REMOVED lines=8> */
[----:B------:R-:W-:-:S02]  /*8380*/  F2FP.BF16.F32.PACK_AB R34, RZ, R34 ;  /* 0x00000022ff22723e */ /* 0x000fc400000010ff */
[----:B------:R-:W-:Y:S01]  /*8390*/  F2FP.BF16.F32.PACK_AB R35, RZ, R35 ;  /* 0x00000023ff23723e */ /* 0x000fe200000010ff */
[----:B------:R-:W-:Y:S01]  /*83a0*/  @P5 STG.E.U16 desc[UR36][R88.64], R21 ;  /* 0x0000001558005986 */ /* 0x000fe2000c101524 */
[----:B------:R-:W-:Y:S02]  /*83b0*/  IADD3 R90, P5, R13, R88, RZ ;  /* 0x000000580d5a7210 */ /* 0x000fe40007fbe0ff */
[----:B------:R-:W-:Y:S01]  /*83c0*/  F2FP.BF16.F32.PACK_AB R36, RZ, R36 ;  /* 0x00000024ff24723e */ /* 0x000fe200000010ff */
[----:B------:R-:W-:Y:S01]  /*83d0*/  @P4 STG.E.U16 desc[UR36][R88.64+0x2], R23 ;  /* 0x0000021758004986 */ /* 0x000fe2000c101524 */
[C---:B------:R-:W-:Y:S01]  /*83e0*/  ISETP.GT.AND P4, PT, R0.reuse, 0x180, P2 ;  /* 0x000001800000780c */ /* 0x040fe20001784270 */
[----:B------:R-:W-:Y:S01]  /*83f0*/  IMAD.X R91, R7, 0x1, R89, P5 ;  /* 0x00000001075b7824 */ /* 0x000fe200028e0659 */
[----:B------:R-:W-:Y:S02]  /*8400*/  ISETP.GT.AND P2, PT, R0, 0x188, P2 ;  /* 0x000001880000780c */ /* 0x000fe40001744270 */
[----:B------:R-:W-:-:S02]  /*8410*/  F2FP.BF16.F32.PACK_AB R37, RZ, R37 ;  /* 0x00000025ff25723e */ /* 0x000fc400000010ff */
[----:B------:R0:W-:Y:S01]  /*8420*/  @P0 STG.E.U16 desc[UR36][R90.64], R5 ;  /* 0x000000055a000986 */ /* 0x0001e2000c101524 */
[C---:B------:R-:W-:Y:S02]  /*8430*/  ISETP.GT.AND P0, PT, R0.reuse, 0x180, P1 ;  /* 0x000001800000780c */ /* 0x040fe40000f04270 */
[C---:B------:R-:W-:Y:S01]  /*8440*/  ISETP.GT.AND P1, PT, R0.reuse, 0x188, P1 ;  /* 0x000001880000780c */ /* 0x040fe20000f24270 */
[----:B------:R1:W-:Y:S01]  /*8450*/  @P3 STG.E.U16 desc[UR36][R90.64+0x2], R15 ;  /* 0x0000020f5a003986 */ /* 0x0003e2000c101524 */
[----:B------:R-:W-:Y:S02]  /*8460*/  ISETP.GT.AND P3, PT, R3, 0x11, PT ;  /* 0x000000110300780c */ /* 0x000fe40003f64270 */
[----:B------:R-:W-:Y:S01]  /*8470*/  F2FP.BF16.F32.PACK_AB R38, RZ, R38 ;  /* 0x00000026ff26723e */ /* 0x000fe200000010ff */
[----:B------:R-:W-:Y:S01]  /*8480*/  @P4 STG.E.U16 desc[UR36][R88.64+0x10], R92 ;  /* 0x0000105c58004986 */ /* 0x000fe2000c101524 */
[----:B------:R-:W-:Y:S02]  /*8490*/  ISETP.GT.AND P4, PT, R0, RZ, P3 ;  /* 0x000000ff0000720c */ /* 0x000fe40001f84270 */
[----:B------:R-:W-:-:S02]  /*84a0*/  F2FP.BF16.F32.PACK_AB R39, RZ, R39 ;  /* 0x00000027ff27723e */ /* 0x000fc400000010ff */
[----:B0-----:R-:W-:Y:S01]  /*84b0*/  PRMT R5, R74, 0x7610, R5 ;  /* 0x000076104a057816 */ /* 0x001fe20000000005 */
[----:B------:R0:W-:Y:S01]  /*84c0*/  @P0 STG.E.U16 desc[UR36][R88.64+0x12], R93 ;  /* 0x0000125d58000986 */ /* 0x0001e2000c101524 */
[----:B------:R-:W-:Y:S02]  /*84d0*/  F2FP.BF16.F32.PACK_AB R24, RZ, R24 ;  /* 0x00000018ff18723e */ /* 0x000fe400000010ff */
[----:B-1----:R-:W-:Y:S02]  /*84e0*/  PRMT R15, R66, 0x7610, R15 ;  /* 0x00007610420f7816 */ /* 0x002fe4000000000f */
[----:B------:R-:W-:Y:S02]  /*84f0*/  F2FP.BF16.F32.PACK_AB R25, RZ, R25 ;  /* 0x00000019ff19723e */ /* 0x000fe400000010ff */
[----:B------:R-:W-:Y:S02]  /*8500*/  F2FP.BF16.F32.PACK_AB R26, RZ, R26 ;  /* 0x0000001aff1a723e */ /* 0x000fe400000010ff */
[----:B------:R-:W-:-:S02]  /*8510*/  F2FP.BF16.F32.PACK_AB R27, RZ, R27 ;  /* 0x0000001bff1b723e */ /* 0x000fc400000010ff */
[----:B------:R-:W-:Y:S01]  /*8520*/  F2FP.BF16.F32.PACK_AB R28, RZ, R28 ;  /* 0x0000001cff1c723e */ /* 0x000fe200000010ff */
[----:B0-----:R-:W-:Y:S01]  /*8530*/  @P2 IMAD.MOV.U32 R88, RZ, RZ, R90 ;  /* 0x000000ffff582224 */ /* 0x001fe200078e005a */
[----:B------:R-:W-:Y:S01]  /*8540*/  F2FP.BF16.F32.PACK_AB R29, RZ, R29 ;  /* 0x0000001dff1d723e */ /* 0x000fe200000010ff */
[----:B------:R-:W-:Y:S01]  /*8550*/  @P2 IMAD.MOV.U32 R89, RZ, RZ, R91 ;  /* 0x000000ffff592224 */ /* 0x000fe200078e005b */
[----:B------:R-:W-:Y:S02]  /*8560*/  F2FP.BF16.F32.PACK_AB R30, RZ, R30 ;  /* 0x0000001eff1e723e */ /* 0x000fe400000010ff */
[----:B------:R-:W-:Y:S02]  /*8570*/  F2FP.BF16.F32.PACK_AB R31, RZ, R31 ;  /* 0x0000001fff1f723e */ /* 0x000fe400000010ff */
[----:B------:R-:W-:Y:S01]  /*8580*/  @P2 STG.E.U16 desc[UR36][R88.64+0x10], R94 ;  /* 0x0000105e58002986 */ /* 0x000fe2000c101524 */
[----:B------:R-:W-:-:S03]  /*8590*/  ISETP.GT.AND P2, PT, R3, 0x10, PT ;  /* 0x000000100300780c */ /* 0x000fc60003f44270 */
[----:B------:R-:W-:Y:S01]  /*85a0*/  @P1 STG.E.U16 desc[UR36][R90.64+0x12], R95 ;  /* 0x0000125f5a001986 */ /* 0x000fe2000c101524 */
[C---:B------:R-:W-:Y:S02]  /*85b0*/  ISETP.GT.AND P0, PT, R0.reuse, RZ, P2 ;  /* 0x000000ff0000720c */ /* 0x040fe40001704270 */
[C---:B------:R-:W-:Y:S01]  /*85c0*/  ISETP.GT.AND P1, PT, R0.reuse, 0x8, P3 ;  /* 0x000000080000780c */ /* 0x040fe20001f24270 */
[----:B------:R-:W-:Y:S01]  /*85d0*/  @P4 STG.E.U16 desc[UR36][R8.64+0x22], R81 ;  /* 0x0000225108004986 */ /* 0x000fe2000c101524 */
[----:B------:R-:W-:-:S09]  /*85e0*/  ISETP.GT.AND P5, PT, R0, 0x8, P2 ;  /* 0x000000080000780c */ /* 0x000fd200017a4270 */
[----:B------:R0:W-:Y:S01]  /*85f0*/  @P0 STG.E.U16 desc[UR36][R8.64+0x20], R80 ;  /* 0x0000205008000986 */ /* 0x0001e2000c101524 */
[----:B------:R-:W-:-:S03]  /*8600*/  ISETP.GT.AND P0, PT, R3, 0x18, PT ;  /* 0x000000180300780c */ /* 0x000fc60003f04270 */
[----:B------:R-:W-:Y:S01]  /*8610*/  @P1 STG.E.U16 desc[UR36][R10.64+0x22], R83 ;  /* 0x000022530a001986 */ /* 0x000fe2000c101524 */
[----:B------:R-:W-:-:S03]  /*8620*/  ISETP.GT.AND P1, PT, R3, 0x19, PT ;  /* 0x000000190300780c */ /* 0x000fc60003f24270 */
[----:B------:R-:W-:Y:S01]  /*8630*/  @P5 STG.E.U16 desc[UR36][R10.64+0x20], R82 ;  /* 0x000020520a005986 */ /* 0x000fe2000c101524 */
[C---:B------:R-:W-:Y:S02]  /*8640*/  ISETP.GT.AND P5, PT, R0.reuse, RZ, P0 ;  /* 0x000000ff0000720c */ /* 0x040fe400007a4270 */
[----:B------:R-:W-:Y:S01]  /*8650*/  ISETP.GT.AND P4, PT, R0, RZ, P1 ;  /* 0x000000ff0000720c */ /* 0x000fe20000f84270 */
[----:B0-----:R-:W-:Y:S01]  /*8660*/  IMAD.WIDE.U32 R80, R4, 0xf0, R10 ;  /* 0x000000f004507825 */ /* 0x001fe200078e000a */
[----:B------:R-:W-:-:S03]  /*8670*/  PRMT R4, R72, 0x7610, R4 ;  /* 0x0000761048047816 */ /* 0x000fc60000000004 */
[----:B------:R-:W-:Y:S01]  /*8680*/  IMAD.IADD R81, R12, 0x1, R81 ;  /* 0x000000010c517824 */ /* 0x000fe200078e0251 */
[----:B------:R-:W-:-:S05]  /*8690*/  PRMT R12, R64, 0x7610, R12 ;  /* 0x00007610400c7816 */ /* 0x000fca000000000c */
[----:B------:R-:W-:Y:S01]  /*86a0*/  @P5 STG.E.U16 desc[UR36][R8.64+0x30], R84 ;  /* 0x0000305408005986 */ /* 0x000fe2000c101524 */
[----:B------:R-:W-:-:S03]  /*86b0*/  ISETP.GT.AND P5, PT, R0, 0x8, P0 ;  /* 0x000000080000780c */ /* 0x000fc600007a4270 */
[----:B------:R-:W-:Y:S01]  /*86c0*/  @P4 STG.E.U16 desc[UR36][R8.64+0x32], R85 ;  /* 0x0000325508004986 */ /* 0x000fe2000c101524 */
[----:B------:R-:W-:-:S09]  /*86d0*/  ISETP.GT.AND P4, PT, R0, 0x8, P1 ;  /* 0x000000080000780c */ /* 0x000fd20000f84270 */
[----:B------:R-:W-:Y:S01]  /*86e0*/  @P5 STG.E.U16 desc[UR36][R10.64+0x30], R86 ;  /* 0x000030560a005986 */ /* 0x000fe2000c101524 */
[----:B------:R-:W-:-:S03]  /*86f0*/  ISETP.GT.AND P5, PT, R0, 0x80, P3 ;  /* 0x000000800000780c */ /* 0x000fc60001fa4270 */
[----:B------:R-:W-:Y:S01]  /*8700*/  @P4 STG.E.U16 desc[UR36][R10.64+0x32], R87 ;  /* 0x000032570a004986 */ /* 0x000fe2000c101524 */
[----:B------:R-:W-:-:S09]  /*8710*/  ISETP.GT.AND P4, PT, R0, 0x80, P2 ;  /* 0x000000800000780c */ /* 0x000fd20001784270 */
[----:B------:R0:W-:Y:S01]  /*8720*/  @P5 STG.E.U16 desc[UR36][R80.64+0x22], R73 ;  /* 0x0000224950005986 */ /* 0x0001e2000c101524 */
[----:B------:R-:W-:-:S03]  /*8730*/  IADD3 R72, P5, R13, R80, RZ ;  /* 0x000000500d487210 */ /* 0x000fc60007fbe0ff */
[----:B------:R1:W-:Y:S01]  /*8740*/  @P4 STG.E.U16 desc[UR36][R80.64+0x20], R4 ;  /* 0x0000200450004986 */ /* 0x0003e2000c101524 */
[C---:B------:R-:W-:Y:S01]  /*8750*/  ISETP.GT.AND P4, PT, R0.reuse, 0x88, P2 ;  /* 0x000000880000780c */ /* 0x040fe20001784270 */
[----:B0-----:R-:W-:Y:S01]  /*8760*/  IMAD.X R73, R7, 0x1, R81, P5 ;  /* 0x0000000107497824 */ /* 0x001fe200028e0651 */
[----:B------:R-:W-:-:S11]  /*8770*/  ISETP.GT.AND P5, PT, R0, 0x88, P3 ;  /* 0x000000880000780c */ /* 0x000fd60001fa4270 */
[----:B------:R0:W-:Y:S01]  /*8780*/  @P4 STG.E.U16 desc[UR36][R72.64+0x20], R5 ;  /* 0x0000200548004986 */ /* 0x0001e2000c101524 */
[----:B-1----:R-:W-:-:S03]  /*8790*/  IADD3 R4, P4, R14, R80, RZ ;  /* 0x000000500e047210 */ /* 0x002fc60007f9e0ff */
[----:B------:R1:W-:Y:S02]  /*87a0*/  @P5 STG.E.U16 desc[UR36][R72.64+0x22], R75 ;  /* 0x0000224b48005986 */ /* 0x0003e4000c101524 */
[----:B0-----:R-:W-:Y:S01]  /*87b0*/  IMAD.X R5, R20, 0x1, R81, P4 ;  /* 0x0000000114057824 */ /* 0x001fe200020e0651 */
[----:B------:R-:W-:-:S04]  /*87c0*/  IADD3 R74, P4, P5, R13, R4, R14 ;  /* 0x000000040d4a7210 */ /* 0x000fc80007d9e00e */
[----:B-1----:R-:W-:Y:S02]  /*87d0*/  IADD3.X R75, R7, R5, R20, P4, P5 ;  /* 0x00000005074b7210 */ /* 0x002fe400027ea414 */
[C---:B------:R-:W-:Y:S02]  /*87e0*/  ISETP.GT.AND P4, PT, R0.reuse, 0x80, P0 ;  /* 0x000000800000780c */ /* 0x040fe40000784270 */
[----:B------:R-:W-:-:S11]  /*87f0*/  ISETP.GT.AND P5, PT, R0, 0x80, P1 ;  /* 0x000000800000780c */ /* 0x000fd60000fa4270 */
        /* <DEDUP_REMOVED lines=9> */
[----:B------:R-:W-:-:S03]  /*8890*/  ISETP.GT.AND P4, PT, R0, 0x108, P2 ;  /* 0x000001080000780c */ /* 0x000fc60001784270 */
[----:B------:R1:W-:Y:S01]  /*88a0*/  @P5 STG.E.U16 desc[UR36][R4.64+0x22], R65 ;  /* 0x0000224104005986 */ /* 0x0003e2000c101524 */
[----:B------:R-:W-:Y:S02]  /*88b0*/  IADD3 R64, P5, R13, R4, RZ ;  /* 0x000000040d407210 */ /* 0x000fe40007fbe0ff */
[----:B0-----:R-:W-:-:S03]  /*88c0*/  F2FP.BF16.F32.PACK_AB R12, RZ, R67 ;  /* 0x00000043ff0c723e */ /* 0x001fc600000010ff */
[----:B-1----:R-:W-:Y:S01]  /*88d0*/  IMAD.X R65, R7, 0x1, R5, P5 ;  /* 0x0000000107417824 */ /* 0x002fe200028e0605 */
[----:B------:R-:W-:-:S04]  /*88e0*/  ISETP.GT.AND P5, PT, R0, 0x108, P3 ;  /* 0x000001080000780c */ /* 0x000fc80001fa4270 */
[----:B------:R0:W-:Y:S01]  /*88f0*/  @P4 STG.E.U16 desc[UR36][R64.64+0x20], R15 ;  /* 0x0000200f40004986 */ /* 0x0001e2000c101524 */
[----:B------:R-:W-:-:S05]  /*8900*/  IADD3 R66, P4, R4, R13, RZ ;  /* 0x0000000d04427210 */ /* 0x000fca0007f9e0ff */
[----:B------:R-:W-:Y:S01]  /*8910*/  IMAD.X R67, R5, 0x1, R7, P4 ;  /* 0x0000000105437824 */ /* 0x000fe200020e0607 */
[----:B------:R-:W-:-:S04]  /*8920*/  ISETP.GT.AND P4, PT, R0, 0x100, P0 ;  /* 0x000001000000780c */ /* 0x000fc80000784270 */
[----:B------:R1:W-:Y:S01]  /*8930*/  @P5 STG.E.U16 desc[UR36][R66.64+0x22], R12 ;  /* 0x0000220c42005986 */ /* 0x0003e2000c101524 */
[----:B------:R-:W-:-:S08]  /*8940*/  ISETP.GT.AND P5, PT, R0, 0x100, P1 ;  /* 0x000001000000780c */ /* 0x000fd00000fa4270 */
[----:B------:R2:W-:Y:S01]  /*8950*/  @P4 STG.E.U16 desc[UR36][R4.64+0x30], R68 ;  /* 0x0000304404004986 */ /* 0x0005e2000c101524 */
[----:B------:R-:W-:-:S04]  /*8960*/  ISETP.GT.AND P4, PT, R0, 0x108, P0 ;  /* 0x000001080000780c */ /* 0x000fc80000784270 */
[----:B------:R2:W-:Y:S01]  /*8970*/  @P5 STG.E.U16 desc[UR36][R4.64+0x32], R69 ;  /* 0x0000324504005986 */ /* 0x0005e2000c101524 */
[----:B------:R-:W-:-:S08]  /*8980*/  ISETP.GT.AND P5, PT, R0, 0x108, P1 ;  /* 0x000001080000780c */ /* 0x000fd00000fa4270 */
[----:B------:R2:W-:Y:S01]  /*8990*/  @P4 STG.E.U16 desc[UR36][R64.64+0x30], R70 ;  /* 0x0000304640004986 */ /* 0x0005e2000c101524 */
[C---:B------:R-:W-:Y:S02]  /*89a0*/  ISETP.GT.AND P4, PT, R0.reuse, 0x180, P2 ;  /* 0x000001800000780c */ /* 0x040fe40001784270 */
[----:B------:R-:W-:Y:S02]  /*89b0*/  ISETP.GT.AND P2, PT, R0, 0x188, P2 ;  /* 0x000001880000780c */ /* 0x000fe40001744270 */
[----:B------:R2:W-:Y:S01]  /*89c0*/  @P5 STG.E.U16 desc[UR36][R64.64+0x32], R71 ;  /* 0x0000324740005986 */ /* 0x0005e2000c101524 */
[----:B------:R-:W-:-:S05]  /*89d0*/  IADD3 R14, P5, R14, R4, RZ ;  /* 0x000000040e0e7210 */ /* 0x000fca0007fbe0ff */
[----:B0-----:R-:W-:Y:S01]  /*89e0*/  IMAD.X R15, R20, 0x1, R5, P5 ;  /* 0x00000001140f7824 */ /* 0x001fe200028e0605 */
[----:B-1----:R-:W-:-:S04]  /*89f0*/  IADD3 R12, P5, R13, R14, RZ ;  /* 0x0000000e0d0c7210 */ /* 0x002fc80007fbe0ff */
[----:B------:R2:W-:Y:S01]  /*8a00*/  @P4 STG.E.U16 desc[UR36][R14.64+0x20], R56 ;  /* 0x000020380e004986 */ /* 0x0005e2000c101524 */
[C---:B------:R-:W-:Y:S01]  /*8a10*/  ISETP.GT.AND P4, PT, R0.reuse, 0x180, P3 ;  /* 0x000001800000780c */ /* 0x040fe20001f84270 */
[----:B------:R-:W-:Y:S01]  /*8a20*/  IMAD.X R13, R7, 0x1, R15, P5 ;  /* 0x00000001070d7824 */ /* 0x000fe200028e060f */
[----:B------:R-:W-:-:S11]  /*8a30*/  ISETP.GT.AND P3, PT, R0, 0x188, P3 ;  /* 0x000001880000780c */ /* 0x000fd60001f64270 */
[----:B------:R2:W-:Y:S01]  /*8a40*/  @P4 STG.E.U16 desc[UR36][R14.64+0x22], R57 ;  /* 0x000022390e004986 */ /* 0x0005e2000c101524 */
[C---:B------:R-:W-:Y:S02]  /*8a50*/  ISETP.GT.AND P4, PT, R0.reuse, 0x180, P0 ;  /* 0x000001800000780c */ /* 0x040fe40000784270 */
[C---:B------:R-:W-:Y:S01]  /*8a60*/  ISETP.GT.AND P0, PT, R0.reuse, 0x188, P0 ;  /* 0x000001880000780c */ /* 0x040fe20000704270 */
[----:B------:R2:W-:Y:S01]  /*8a70*/  @P2 STG.E.U16 desc[UR36][R12.64+0x20], R58 ;  /* 0x0000203a0c002986 */ /* 0x0005e2000c101524 */
[C---:B------:R-:W-:Y:S02]  /*8a80*/  ISETP.GT.AND P2, PT, R0.reuse, 0x180, P1 ;  /* 0x000001800000780c */ /* 0x040fe40000f44270 */
[----:B------:R-:W-:Y:S01]  /*8a90*/  ISETP.GT.AND P1, PT, R0, 0x188, P1 ;  /* 0x000001880000780c */ /* 0x000fe20000f24270 */
[----:B------:R2:W-:Y:S01]  /*8aa0*/  @P3 STG.E.U16 desc[UR36][R74.64+0x22], R59 ;  /* 0x0000223b4a003986 */ /* 0x0005e2000c101524 */
[----:B------:R-:W-:-:S04]  /*8ab0*/  ISETP.GT.AND P3, PT, R3, 0x21, PT ;  /* 0x000000210300780c */ /* 0x000fc80003f64270 */
[----:B------:R-:W-:Y:S01]  /*8ac0*/  ISETP.GT.AND P5, PT, R0, 0x8, P3 ;  /* 0x000000080000780c */ /* 0x000fe20001fa4270 */
[----:B------:R2:W-:Y:S04]  /*8ad0*/  @P4 STG.E.U16 desc[UR36][R14.64+0x30], R60 ;  /* 0x0000303c0e004986 */ /* 0x0005e8000c101524 */
[----:B------:R2:W-:Y:S01]  /*8ae0*/  @P2 STG.E.U16 desc[UR36][R14.64+0x32], R61 ;  /* 0x0000323d0e002986 */ /* 0x0005e2000c101524 */
[----:B------:R-:W-:-:S03]  /*8af0*/  ISETP.GT.AND P2, PT, R3, 0x20, PT ;  /* 0x000000200300780c */ /* 0x000fc60003f44270 */
[----:B------:R2:W-:Y:S01]  /*8b00*/  @P0 STG.E.U16 desc[UR36][R12.64+0x30], R62 ;  /* 0x0000303e0c000986 */ /* 0x0005e2000c101524 */
[C---:B------:R-:W-:Y:S02]  /*8b10*/  ISETP.GT.AND P0, PT, R0.reuse, RZ, P2 ;  /* 0x000000ff0000720c */ /* 0x040fe40001704270 */
[C---:B------:R-:W-:Y:S01]  /*8b20*/  ISETP.GT.AND P4, PT, R0.reuse, 0x8, P2 ;  /* 0x000000080000780c */ /* 0x040fe20001784270 */
[----:B------:R2:W-:Y:S01]  /*8b30*/  @P1 STG.E.U16 desc[UR36][R12.64+0x32], R63 ;  /* 0x0000323f0c001986 */ /* 0x0005e2000c101524 */
[----:B------:R-:W-:-:S09]  /*8b40*/  ISETP.GT.AND P1, PT, R0, RZ, P3 ;  /* 0x000000ff0000720c */ /* 0x000fd20001f24270 */
[----:B------:R2:W-:Y:S01]  /*8b50*/  @P0 STG.E.U16 desc[UR36][R8.64+0x40], R48 ;  /* 0x0000403008000986 */ /* 0x0005e2000c101524 */
[----:B------:R-:W-:-:S03]  /*8b60*/  ISETP.GT.AND P0, PT, R3, 0x29, PT ;  /* 0x000000290300780c */ /* 0x000fc60003f04270 */
[----:B------:R2:W-:Y:S01]  /*8b70*/  @P1 STG.E.U16 desc[UR36][R8.64+0x42], R49 ;  /* 0x0000423108001986 */ /* 0x0005e2000c101524 */
[----:B------:R-:W-:-:S03]  /*8b80*/  ISETP.GT.AND P1, PT, R3, 0x28, PT ;  /* 0x000000280300780c */ /* 0x000fc60003f24270 */
[----:B------:R2:W-:Y:S01]  /*8b90*/  @P4 STG.E.U16 desc[UR36][R10.64+0x40], R50 ;  /* 0x000040320a004986 */ /* 0x0005e2000c101524 */
[----:B------:R-:W-:-:S03]  /*8ba0*/  ISETP.GT.AND P4, PT, R0, RZ, P0 ;  /* 0x000000ff0000720c */ /* 0x000fc60000784270 */
[----:B------:R2:W-:Y:S01]  /*8bb0*/  @P5 STG.E.U16 desc[UR36][R10.64+0x42], R51 ;  /* 0x000042330a005986 */ /* 0x0005e2000c101524 */
[----:B------:R-:W-:-:S09]  /*8bc0*/  ISETP.GT.AND P5, PT, R0, RZ, P1 ;  /* 0x000000ff0000720c */ /* 0x000fd20000fa4270 */
[----:B------:R2:W-:Y:S01]  /*8bd0*/  @P4 STG.E.U16 desc[UR36][R8.64+0x52], R53 ;  /* 0x0000523508004986 */ /* 0x0005e2000c101524 */
[----:B------:R-:W-:-:S03]  /*8be0*/  ISETP.GT.AND P4, PT, R0, 0x8, P0 ;  /* 0x000000080000780c */ /* 0x000fc60000784270 */
[----:B------:R2:W-:Y:S01]  /*8bf0*/  @P5 STG.E.U16 desc[UR36][R8.64+0x50], R52 ;  /* 0x0000503408005986 */ /* 0x0005e2000c101524 */
[----:B------:R-:W-:-:S09]  /*8c00*/  ISETP.GT.AND P5, PT, R0, 0x8, P1 ;  /* 0x000000080000780c */ /* 0x000fd20000fa4270 */
        /* <DEDUP_REMOVED lines=33> */
[C---:B------:R-:W-:Y:S02]  /*8e20*/  ISETP.GT.AND P4, PT, R0.reuse, 0x180, P2 ;  /* 0x000001800000780c */ /* 0x040fe40001784270 */
[C---:B------:R-:W-:Y:S01]  /*8e30*/  ISETP.GT.AND P2, PT, R0.reuse, 0x188, P2 ;  /* 0x000001880000780c */ /* 0x040fe20001744270 */
[----:B------:R2:W-:Y:S01]  /*8e40*/  @P5 STG.E.U16 desc[UR36][R64.64+0x50], R38 ;  /* 0x0000502640005986 */ /* 0x0005e2000c101524 */
[C---:B------:R-:W-:Y:S02]  /*8e50*/  ISETP.GT.AND P5, PT, R0.reuse, 0x180, P3 ;  /* 0x000001800000780c */ /* 0x040fe40001fa4270 */
[----:B------:R-:W-:-:S07]  /*8e60*/  ISETP.GT.AND P3, PT, R0, 0x188, P3 ;  /* 0x000001880000780c */ /* 0x000fce0001f64270 */
[----:B------:R2:W-:Y:S01]  /*8e70*/  @P4 STG.E.U16 desc[UR36][R14.64+0x40], R24 ;  /* 0x000040180e004986 */ /* 0x0005e2000c101524 */
[C---:B------:R-:W-:Y:S02]  /*8e80*/  ISETP.GT.AND P4, PT, R0.reuse, 0x180, P0 ;  /* 0x000001800000780c */ /* 0x040fe40000784270 */
[C---:B------:R-:W-:Y:S01]  /*8e90*/  ISETP.GT.AND P0, PT, R0.reuse, 0x188, P0 ;  /* 0x000001880000780c */ /* 0x040fe20000704270 */
[----:B------:R2:W-:Y:S01]  /*8ea0*/  @P5 STG.E.U16 desc[UR36][R14.64+0x42], R25 ;  /* 0x000042190e005986 */ /* 0x0005e2000c101524 */
[C---:B------:R-:W-:Y:S02]  /*8eb0*/  ISETP.GT.AND P5, PT, R0.reuse, 0x180, P1 ;  /* 0x000001800000780c */ /* 0x040fe40000fa4270 */
[----:B------:R-:W-:Y:S01]  /*8ec0*/  ISETP.GT.AND P1, PT, R0, 0x188, P1 ;  /* 0x000001880000780c */ /* 0x000fe20000f24270 */
[----:B------:R2:W-:Y:S04]  /*8ed0*/  @P2 STG.E.U16 desc[UR36][R12.64+0x40], R26 ;  /* 0x0000401a0c002986 */ /* 0x0005e8000c101524 */
[----:B------:R2:W-:Y:S04]  /*8ee0*/  @P3 STG.E.U16 desc[UR36][R12.64+0x42], R27 ;  /* 0x0000421b0c003986 */ /* 0x0005e8000c101524 */
[----:B------:R2:W-:Y:S04]  /*8ef0*/  @P4 STG.E.U16 desc[UR36][R14.64+0x52], R29 ;  /* 0x0000521d0e004986 */ /* 0x0005e8000c101524 */
[----:B------:R2:W-:Y:S04]  /*8f00*/  @P5 STG.E.U16 desc[UR36][R14.64+0x50], R28 ;  /* 0x0000501c0e005986 */ /* 0x0005e8000c101524 */
[----:B------:R2:W-:Y:S04]  /*8f10*/  @P1 STG.E.U16 desc[UR36][R12.64+0x50], R30 ;  /* 0x0000501e0c001986 */ /* 0x0005e8000c101524 */
[----:B------:R2:W-:Y:S02]  /*8f20*/  @P0 STG.E.U16 desc[UR36][R12.64+0x52], R31 ;  /* 0x0000521f0c000986 */ /* 0x0005e4000c101524 */
.L_x_206:
[----:B------:R-:W-:Y:S05]  /*8f30*/  BSYNC B0 ;  /* 0x0000000000007941 */ /* 0x000fea0003800000 */
.L_x_28:
[----:B------:R-:W-:Y:S01]  /*8f40*/  ULDC UR4, c[0x0][0xc] ;  /* 0x0000030000047ab9 */ /* 0x000fe20000000800 */
[----:B------:R-:W-:Y:S01]  /*8f50*/  ULDC UR5, c[0x0][0x10] ;  /* 0x0000040000057ab9 */ /* 0x000fe20000000800 */
[----:B0-----:R-:W0:Y:S01]  /*8f60*/  LDC R3, c[0x0][0x14] ;  /* 0x00000500ff037b82 */ /* 0x001e220000000800 */
[----:B------:R-:W-:Y:S01]  /*8f70*/  UIMAD.WIDE.U32 UR4, UR4, UR5, URZ ;  /* 0x00000005040472a5 */ /* 0x000fe2000f8e003f */
[----:B------:R-:W-:Y:S01]  /*8f80*/  PRMT R0, RZ, 0x7610, R0 ;  /* 0x00007610ff007816 */ /* 0x000fe20000000000 */
[----:B------:R-:W-:Y:S02]  /*8f90*/  IMAD.MOV.U32 R123, RZ, RZ, -0x1 ;  /* 0xffffffffff7b7424 */ /* 0x000fe400078e00ff */
[----:B------:R-:W-:Y:S02]  /*8fa0*/  IMAD.MOV.U32 R23, RZ, RZ, -0x1 ;  /* 0xffffffffff177424 */ /* 0x000fe400078e00ff */
[----:B0-----:R-:W-:-:S04]  /*8fb0*/  IMAD.WIDE.U32 R16, R3, UR4, R16 ;  /* 0x0000000403107c25 */ /* 0x001fc8000f8e0010 */
[----:B------:R-:W-:Y:S01]  /*8fc0*/  IMAD R3, R3, UR5, RZ ;  /* 0x0000000503037c24 */ /* 0x000fe2000f8e02ff */
[----:B------:R-:W-:Y:S02]  /*8fd0*/  ULDC.64 UR4, c[0x0][0x650] ;  /* 0x0001940000047ab9 */ /* 0x000fe40000000a00 */
[----:B------:R-:W-:Y:S01]  /*8fe0*/  ISETP.GE.U32.AND P0, PT, R16, UR4, PT ;  /* 0x0000000410007c0c */ /* 0x000fe2000bf06070 */
[----:B------:R-:W-:-:S05]  /*8ff0*/  IMAD.IADD R17, R17, 0x1, R3 ;  /* 0x0000000111117824 */ /* 0x000fca00078e0203 */
[----:B------:R-:W-:-:S13]  /*9000*/  ISETP.GE.U32.AND.EX P0, PT, R17, UR5, PT, P0 ;  /* 0x0000000511007c0c */ /* 0x000fda000bf06100 */
[----:B------:R-:W-:Y:S05]  /*9010*/  @P0 BRA `(.L_x_207) ;  /* 0x0000000400640947 */ /* 0x000fea0003800000 */
[----:B--2---:R-:W0:Y:S01]  /*9020*/  S2R R12, SR_CTAID.X ;  /* 0x00000000000c7919 */ /* 0x004e220000002500 */
[----:B------:R-:W2:Y:S01]  /*9030*/  LDC.64 R10, c[0x0][0x628] ;  /* 0x00018a00ff0a7b82 */ /* 0x000ea20000000a00 */
[----:B------:R-:W-:Y:S01]  /*9040*/  ULDC UR4, c[0x0][0x150] ;  /* 0x0000540000047ab9 */ /* 0x000fe20000000800 */
[----:B------:R-:W-:Y:S01]  /*9050*/  IMAD.MOV.U32 R8, RZ, RZ, R16 ;  /* 0x000000ffff087224 */ /* 0x000fe200078e0010 */
[----:B------:R-:W0:Y:S01]  /*9060*/  S2R R24, SR_CTAID.Y ;  /* 0x0000000000187919 */ /* 0x000e220000002600 */
[----:B------:R-:W-:-:S04]  /*9070*/  IMAD.MOV.U32 R9, RZ, RZ, R17 ;  /* 0x000000ffff097224 */ /* 0x000fc800078e0011 */
[----:B------:R-:W1:Y:S08]  /*9080*/  LDC R21, c[0x0][0x144] ;  /* 0x00005100ff157b82 */ /* 0x000e700000000800 */
[----:B------:R-:W1:Y:S08]  /*9090*/  LDC R0, c[0x0][0x630] ;  /* 0x00018c00ff007b82 */ /* 0x000e700000000800 */
[----:B------:R-:W1:Y:S01]  /*90a0*/  LDC.64 R14, c[0x0][0x620] ;  /* 0x00018800ff0e7b82 */ /* 0x000e620000000a00 */
[----:B--2---:R-:W-:-:S04]  /*90b0*/  ISETP.NE.U32.AND P0, PT, R10, RZ, PT ;  /* 0x000000ff0a00720c */ /* 0x004fc80003f05070 */
[----:B------:R-:W-:Y:S02]  /*90c0*/  ISETP.NE.AND.EX P0, PT, R11, RZ, PT, P0 ;  /* 0x000000ff0b00720c */ /* 0x000fe40003f05300 */
[----:B0-----:R-:W-:-:S05]  /*90d0*/  I2FP.F32.U32 R3, R12 ;  /* 0x0000000c00037245 */ /* 0x001fca0000201000 */
[----:B------:R-:W-:-:S04]  /*90e0*/  FMUL R3, R3, UR4 ;  /* 0x0000000403037c20 */ /* 0x000fc80008400000 */
[----:B------:R0:W2:Y:S02]  /*90f0*/  F2I.U32.TRUNC.NTZ R20, R3 ;  /* 0x0000000300147305 */ /* 0x0000a4000020f000 */
[----:B------:R-:W-:Y:S05]  /*9100*/  @!P0 BRA `(.L_x_208) ;  /* 0x0000000000288947 */ /* 0x000fea0003800000 */
[----:B0-----:R-:W0:Y:S02]  /*9110*/  LDC R3, c[0x0][0x634] ;  /* 0x00018d00ff037b82 */ /* 0x001e240000000800 */
        /* <DEDUP_REMOVED lines=9> */
.L_x_208:
[----:B------:R-:W3:Y:S01]  /*91b0*/  LDC.64 R28, c[0x0][0x640] ;  /* 0x00019000ff1c7b82 */ /* 0x000ee20000000a00 */
[-CC-:B-1----:R-:W-:Y:S01]  /*91c0*/  SHF.R.U64 R23, R8, R0.reuse, R9.reuse ;  /* 0x0000000008177219 */ /* 0x182fe20000001209 */
[----:B--2---:R-:W-:Y:S01]  /*91d0*/  IMAD.MOV R20, RZ, RZ, -R20 ;  /* 0x000000ffff147224 */ /* 0x004fe200078e0a14 */
[----:B------:R-:W-:Y:S01]  /*91e0*/  SHF.R.U32.HI R0, RZ, R0, R9 ;  /* 0x00000000ff007219 */ /* 0x000fe20000011609 */
[----:B------:R-:W-:Y:S01]  /*91f0*/  ULDC UR4, c[0x0][0x154] ;  /* 0x0000550000047ab9 */ /* 0x000fe20000000800 */
[----:B0-----:R-:W-:Y:S01]  /*9200*/  IADD3 R3, P0, RZ, -R23, RZ ;  /* 0x80000017ff037210 */ /* 0x001fe20007f1e0ff */
[----:B------:R-:W-:Y:S02]  /*9210*/  IMAD R21, R21, R20, R12 ;  /* 0x0000001415157224 */ /* 0x000fe400078e020c */
[----:B------:R-:W0:Y:S01]  /*9220*/  LDC R6, c[0x0][0x618] ;  /* 0x00018600ff067b82 */ /* 0x000e220000000800 */
[----:B------:R-:W-:Y:S02]  /*9230*/  IMAD.MOV.U32 R7, RZ, RZ, 0x1 ;  /* 0x00000001ff077424 */ /* 0x000fe400078e00ff */
[----:B------:R-:W-:-:S04]  /*9240*/  IMAD.X R5, RZ, RZ, ~R0, P0 ;  /* 0x000000ffff057224 */ /* 0x000fc800000e0e00 */
[-C--:B------:R-:W-:Y:S01]  /*9250*/  IMAD R0, R5, R14.reuse, RZ ;  /* 0x0000000e05007224 */ /* 0x080fe200078e02ff */
[----:B------:R-:W1:Y:S01]  /*9260*/  LDC R8, c[0x0][0x608] ;  /* 0x00018200ff087b82 */ /* 0x000e620000000800 */
[----:B------:R-:W-:-:S04]  /*9270*/  IMAD.WIDE.U32 R4, R3, R14, R16 ;  /* 0x0000000e03047225 */ /* 0x000fc800078e0010 */
[----:B------:R-:W-:Y:S01]  /*9280*/  IMAD R3, R3, R15, R0 ;  /* 0x0000000f03037224 */ /* 0x000fe200078e0200 */
[----:B------:R-:W-:Y:S02]  /*9290*/  I2FP.F32.U32 R0, R24 ;  /* 0x0000001800007245 */ /* 0x000fe40000201000 */
[----:B------:R-:W2:Y:S01]  /*92a0*/  LDC R26, c[0x0][0x658] ;  /* 0x00019600ff1a7b82 */ /* 0x000ea20000000800 */
[----:B------:R-:W-:Y:S01]  /*92b0*/  IMAD.IADD R3, R5, 0x1, R3 ;  /* 0x0000000105037824 */ /* 0x000fe200078e0203 */
[----:B---3--:R-:W-:Y:S01]  /*92c0*/  ISETP.NE.U32.AND P0, PT, R28, RZ, PT ;  /* 0x000000ff1c00720c */ /* 0x008fe20003f05070 */
[----:B------:R-:W-:Y:S01]  /*92d0*/  FMUL R0, R0, UR4 ;  /* 0x0000000400007c20 */ /* 0x000fe20008400000 */
[----:B------:R-:W-:Y:S02]  /*92e0*/  IMAD.MOV.U32 R5, RZ, RZ, -0x1 ;  /* 0xffffffffff057424 */ /* 0x000fe400078e00ff */
[----:B------:R-:W-:Y:S01]  /*92f0*/  ISETP.NE.AND.EX P0, PT, R29, RZ, PT, P0 ;  /* 0x000000ff1d00720c */ /* 0x000fe20003f05300 */
[----:B------:R3:W2:Y:S01]  /*9300*/  F2I.U32.TRUNC.NTZ R13, R0 ;  /* 0x00000000000d7305 */ /* 0x0006a2000020f000 */
[----:B------:R-:W3:Y:S01]  /*9310*/  LDC R15, c[0x0][0x148] ;  /* 0x00005200ff0f7b82 */ /* 0x000ee20000000800 */
[----:B0-----:R-:W-:-:S02]  /*9320*/  SHF.R.U64 R12, R4, R6, R3 ;  /* 0x00000006040c7219 */ /* 0x001fc40000001203 */
[----:B------:R-:W-:-:S05]  /*9330*/  SHF.R.U32.HI R3, RZ, R6, R3 ;  /* 0x00000006ff037219 */ /* 0x000fca0000011603 */
[----:B------:R-:W0:Y:S01]  /*9340*/  LDC R20, c[0x0][0x600] ;  /* 0x00018000ff147b82 */ /* 0x000e220000000800 */
[-CC-:B-1----:R-:W-:Y:S02]  /*9350*/  SHF.R.U64 R10, R12, R8.reuse, R3.reuse ;  /* 0x000000080c0a7219 */ /* 0x182fe40000001203 */
[----:B------:R-:W-:-:S05]  /*9360*/  SHF.R.U32.HI R3, RZ, R8, R3 ;  /* 0x00000008ff037219 */ /* 0x000fca0000011603 */
[----:B------:R-:W1:Y:S01]  /*9370*/  LDC R27, c[0x0][0x648] ;  /* 0x00019200ff1b7b82 */ /* 0x000e620000000800 */
[-C--:B--2---:R-:W-:Y:S02]  /*9380*/  SHF.L.U32 R4, R5, R26.reuse, RZ ;  /* 0x0000001a05047219 */ /* 0x084fe400000006ff */
[-CC-:B------:R-:W-:Y:S02]  /*9390*/  SHF.R.U64 R14, R10, R26.reuse, R3.reuse ;  /* 0x0000001a0a0e7219 */ /* 0x180fe40000001203 */
[----:B------:R-:W-:Y:S02]  /*93a0*/  SHF.R.U32.HI R5, RZ, R26, R3 ;  /* 0x0000001aff057219 */ /* 0x000fe40000011603 */
[----:B------:R-:W-:Y:S01]  /*93b0*/  LOP3.LUT R25, RZ, R4, RZ, 0x33, !PT ;  /* 0x00000004ff197212 */ /* 0x000fe200078e33ff */
[----:B------:R-:W2:Y:S01]  /*93c0*/  LDC R30, c[0x0][0x638] ;  /* 0x00018e00ff1e7b82 */ /* 0x000ea20000000800 */
[----:B------:R-:W-:Y:S01]  /*93d0*/  SHF.L.U32 R26, R7, R26, RZ ;  /* 0x0000001a071a7219 */ /* 0x000fe200000006ff */
[----:B------:R-:W-:-:S06]  /*93e0*/  IMAD.MOV.U32 R4, RZ, RZ, R14 ;  /* 0x000000ffff047224 */ /* 0x000fcc00078e000e */
[----:B------:R-:W0:Y:S01]  /*93f0*/  LDC R31, c[0x0][0x610] ;  /* 0x00018400ff1f7b82 */ /* 0x000e220000000800 */
[----:B------:R-:W-:Y:S05]  /*9400*/  @!P0 BRA `(.L_x_209) ;  /* 0x0000000000288947 */ /* 0x000fea0003800000 */
[----:B------:R-:W4:Y:S02]  /*9410*/  LDC R3, c[0x0][0x64c] ;  /* 0x00019300ff037b82 */ /* 0x000f240000000800 */
[----:B----4-:R-:W-:-:S05]  /*9420*/  IADD3 R3, P0, R14, R3, RZ ;  /* 0x000000030e037210 */ /* 0x010fca0007f1e0ff */
        /* <DEDUP_REMOVED lines=8> */
.L_x_209:
[----:B------:R-:W-:Y:S01]  /*94b0*/  ISETP.NE.AND P0, PT, R2, 0x1, PT ;  /* 0x000000010200780c */ /* 0x000fe20003f05270 */
[----:B0-----:R-:W-:Y:S01]  /*94c0*/  VIADD R7, R20, 0xffffffff ;  /* 0xffffffff14077836 */ /* 0x001fe20000000000 */
[----:B-1-3--:R-:W-:Y:S01]  /*94d0*/  SHF.R.U64 R0, R4, R27, R5 ;  /* 0x0000001b04007219 */ /* 0x00afe20000001205 */
[----:B------:R-:W-:Y:S01]  /*94e0*/  IMAD.MOV R13, RZ, RZ, -R13 ;  /* 0x000000ffff0d7224 */ /* 0x000fe200078e0a0d */
[----:B------:R-:W-:Y:S01]  /*94f0*/  LOP3.LUT R5, R10, R25, RZ, 0xc0, !PT ;  /* 0x000000190a057212 */ /* 0x000fe200078ec0ff */
[----:B------:R-:W-:Y:S02]  /*9500*/  IMAD.MOV.U32 R4, RZ, RZ, 0x1 ;  /* 0x00000001ff047424 */ /* 0x000fe400078e00ff */
[----:B------:R-:W-:Y:S02]  /*9510*/  IMAD.MOV R3, RZ, RZ, -R0 ;  /* 0x000000ffff037224 */ /* 0x000fe400078e0a00 */
[----:B------:R-:W-:Y:S01]  /*9520*/  IMAD R6, R26, R0, R5 ;  /* 0x000000001a067224 */ /* 0x000fe200078e0205 */
[----:B------:R-:W-:Y:S01]  /*9530*/  LOP3.LUT R5, R12, R7, RZ, 0xc0, !PT ;  /* 0x000000070c057212 */ /* 0x000fe200078ec0ff */
[----:B--2---:R-:W-:-:S02]  /*9540*/  IMAD R0, R3, R30, R14 ;  /* 0x0000001e03007224 */ /* 0x004fc400078e020e */
[----:B------:R-:W-:Y:S02]  /*9550*/  @P0 IMAD R21, R15, R13, R24 ;  /* 0x0000000d0f150224 */ /* 0x000fe400078e0218 */
[----:B------:R-:W-:Y:S01]  /*9560*/  IMAD R3, R0, R20, R5 ;  /* 0x0000001400037224 */ /* 0x000fe200078e0205 */
[----:B------:R-:W-:Y:S01]  /*9570*/  PRMT R0, R4, 0x7610, R0 ;  /* 0x0000761004007816 */ /* 0x000fe20000000000 */
[----:B------:R-:W-:-:S05]  /*9580*/  IMAD R6, R6, R31, R21 ;  /* 0x0000001f06067224 */ /* 0x000fca00078e0215 */
[----:B------:R-:W-:Y:S02]  /*9590*/  SEL R123, R3, R6, !P0 ;  /* 0x00000006037b7207 */ /* 0x000fe40004000000 */
[----:B------:R-:W-:-:S07]  /*95a0*/  SEL R6, R6, R3, !P0 ;  /* 0x0000000306067207 */ /* 0x000fce0004000000 */
.L_x_207:
[----:B------:R-:W-:Y:S01]  /*95b0*/  LOP3.LUT P0, RZ, R0, 0xff, RZ, 0xc0, !PT ;  /* 0x000000ff00ff7812 */ /* 0x000fe2000780c0ff */
[----:B------:R-:W-:-:S12]  /*95c0*/  IMAD.MOV.U32 R122, RZ, RZ, R6 ;  /* 0x000000ffff7a7224 */ /* 0x000fd800078e0006 */
[----:B------:R-:W-:Y:S05]  /*95d0*/  @P0 BRA `(.L_x_210) ;  /* 0xffffff7800640947 */ /* 0x000fea000383ffff */
[----:B------:R-:W-:Y:S05]  /*95e0*/  EXIT ;  /* 0x000000000000794d */ /* 0x000fea0003800000 */
.L_x_3:
[----:B0-----:R-:W-:Y:S01]  /*95f0*/  ULDC.64 UR4, c[0x0][0x650] ;  /* 0x0001940000047ab9 */ /* 0x001fe20000000a00 */
        /* <DEDUP_REMOVED lines=25> */
.L_x_212:
[--C-:B------:R-:W-:Y:S01]  /*9790*/  SHF.R.U64 R12, R10, R14, R11.reuse ;  /* 0x0000000e0a0c7219 */ /* 0x100fe2000000120b */
[----:B------:R-:W0:Y:S01]  /*97a0*/  LDC R22, c[0x0][0x618] ;  /* 0x00018600ff167b82 */ /* 0x000e220000000800 */
[----:B------:R-:W-:Y:S01]  /*97b0*/  I2FP.F32.U32 R6, R4 ;  /* 0x0000000400067245 */ /* 0x000fe20000201000 */
[----:B------:R-:W-:Y:S01]  /*97c0*/  ULDC UR4, c[0x0][0x150] ;  /* 0x0000540000047ab9 */ /* 0x000fe20000000800 */
[----:B------:R-:W-:Y:S02]  /*97d0*/  SHF.R.U32.HI R5, RZ, R14, R11 ;  /* 0x0000000eff057219 */ /* 0x000fe4000001160b */
[----:B------:R-:W-:Y:S01]  /*97e0*/  IADD3 R9, P0, RZ, -R12, RZ ;  /* 0x8000000cff097210 */ /* 0x000fe20007f1e0ff */
[----:B------:R-:W-:Y:S01]  /*97f0*/  FMUL R11, R6, UR4 ;  /* 0x00000004060b7c20 */ /* 0x000fe20008400000 */
[----:B------:R-:W-:Y:S01]  /*9800*/  ULDC UR4, c[0x0][0x154] ;  /* 0x0000550000047ab9 */ /* 0x000fe20000000800 */
[----:B------:R-:W1:Y:S02]  /*9810*/  LDC.64 R24, c[0x0][0x640] ;  /* 0x00019000ff187b82 */ /* 0x000e640000000a00 */
[----:B------:R-:W-:-:S02]  /*9820*/  IMAD.X R5, RZ, RZ, ~R5, P0 ;  /* 0x000000ffff057224 */ /* 0x000fc400000e0e05 */
[----:B------:R-:W2:Y:S01]  /*9830*/  F2I.U32.TRUNC.NTZ R11, R11 ;  /* 0x0000000b000b7305 */ /* 0x000ea2000020f000 */
[----:B------:R-:W-:-:S03]  /*9840*/  IMAD.WIDE.U32 R6, R9, R20, R16 ;  /* 0x0000001409067225 */ /* 0x000fc600078e0010 */
[----:B------:R-:W3:Y:S01]  /*9850*/  LDC R13, c[0x0][0x144] ;  /* 0x00005100ff0d7b82 */ /* 0x000ee20000000800 */
[----:B------:R-:W-:-:S04]  /*9860*/  IMAD R8, R5, R20, RZ ;  /* 0x0000001405087224 */ /* 0x000fc800078e02ff */
[----:B------:R-:W-:Y:S02]  /*9870*/  IMAD R5, R9, R21, R8 ;  /* 0x0000001509057224 */ /* 0x000fe400078e0208 */
[----:B------:R-:W-:Y:S01]  /*9880*/  IMAD.MOV.U32 R8, RZ, RZ, -0x1 ;  /* 0xffffffffff087424 */ /* 0x000fe200078e00ff */
[----:B------:R-:W4:Y:S01]  /*9890*/  LDC R14, c[0x0][0x608] ;  /* 0x00018200ff0e7b82 */ /* 0x000f220000000800 */
[----:B------:R-:W-:Y:S01]  /*98a0*/  IMAD.IADD R5, R7, 0x1, R5 ;  /* 0x0000000107057824 */ /* 0x000fe200078e0205 */
[----:B------:R-:W-:-:S04]  /*98b0*/  I2FP.F32.U32 R7, R3 ;  /* 0x0000000300077245 */ /* 0x000fc80000201000 */
[-C--:B0-----:R-:W-:Y:S01]  /*98c0*/  SHF.R.U64 R10, R6, R22.reuse, R5 ;  /* 0x00000016060a7219 */ /* 0x081fe20000001205 */
[----:B--2---:R-:W-:Y:S01]  /*98d0*/  IMAD.MOV R6, RZ, RZ, -R11 ;  /* 0x000000ffff067224 */ /* 0x004fe200078e0a0b */
[----:B------:R-:W0:Y:S01]  /*98e0*/  LDC R9, c[0x0][0x658] ;  /* 0x00019600ff097b82 */ /* 0x000e220000000800 */
[----:B-1----:R-:W-:Y:S01]  /*98f0*/  ISETP.NE.U32.AND P0, PT, R24, RZ, PT ;  /* 0x000000ff1800720c */ /* 0x002fe20003f05070 */
[----:B------:R-:W-:Y:S01]  /*9900*/  FMUL R7, R7, UR4 ;  /* 0x0000000407077c20 */ /* 0x000fe20008400000 */
[----:B------:R-:W-:Y:S02]  /*9910*/  SHF.R.U32.HI R5, RZ, R22, R5 ;  /* 0x00000016ff057219 */ /* 0x000fe40000011605 */
[----:B------:R-:W-:-:S03]  /*9920*/  ISETP.NE.AND.EX P0, PT, R25, RZ, PT, P0 ;  /* 0x000000ff1900720c */ /* 0x000fc60003f05300 */
[----:B------:R-:W1:Y:S01]  /*9930*/  LDC R20, c[0x0][0x148] ;  /* 0x00005200ff147b82 */ /* 0x000e620000000800 */
[----:B---3--:R-:W-:Y:S02]  /*9940*/  IMAD R23, R13, R6, R4 ;  /* 0x000000060d177224 */ /* 0x008fe400078e0204 */
[----:B------:R-:W-:-:S05]  /*9950*/  IMAD.MOV.U32 R6, RZ, RZ, 0x1 ;  /* 0x00000001ff067424 */ /* 0x000fca00078e00ff */
[----:B------:R-:W2:Y:S01]  /*9960*/  LDC R21, c[0x0][0x600] ;  /* 0x00018000ff157b82 */ /* 0x000ea20000000800 */
[-CC-:B----4-:R-:W-:Y:S02]  /*9970*/  SHF.R.U64 R13, R10, R14.reuse, R5.reuse ;  /* 0x0000000e0a0d7219 */ /* 0x190fe40000001205 */
[----:B------:R-:W-:Y:S02]  /*9980*/  SHF.R.U32.HI R4, RZ, R14, R5 ;  /* 0x0000000eff047219 */ /* 0x000fe40000011605 */
[----:B------:R3:W4:Y:S03]  /*9990*/  F2I.U32.TRUNC.NTZ R14, R7 ;  /* 0x00000007000e7305 */ /* 0x000726000020f000 */
[----:B------:R-:W1:Y:S01]  /*99a0*/  LDC R26, c[0x0][0x648] ;  /* 0x00019200ff1a7b82 */ /* 0x000e620000000800 */
[-C--:B0-----:R-:W-:Y:S02]  /*99b0*/  SHF.R.U64 R15, R13, R9.reuse, R4 ;  /* 0x000000090d0f7219 */ /* 0x081fe40000001204 */
[----:B------:R-:W-:-:S02]  /*99c0*/  SHF.L.U32 R8, R8, R9, RZ ;  /* 0x0000000908087219 */ /* 0x000fc400000006ff */
[-C--:B------:R-:W-:Y:S01]  /*99d0*/  SHF.R.U32.HI R5, RZ, R9.reuse, R4 ;  /* 0x00000009ff057219 */ /* 0x080fe20000011604 */
[----:B------:R-:W-:Y:S01]  /*99e0*/  IMAD.MOV.U32 R4, RZ, RZ, R15 ;  /* 0x000000ffff047224 */ /* 0x000fe200078e000f */
[----:B------:R-:W-:Y:S01]  /*99f0*/  SHF.L.U32 R22, R6, R9, RZ ;  /* 0x0000000906167219 */ /* 0x000fe200000006ff */
[----:B------:R-:W0:Y:S01]  /*9a00*/  LDC R27, c[0x0][0x638] ;  /* 0x00018e00ff1b7b82 */ /* 0x000e220000000800 */
[----:B------:R-:W-:-:S07]  /*9a10*/  LOP3.LUT R28, RZ, R8, RZ, 0x33, !PT ;  /* 0x00000008ff1c7212 */ /* 0x000fce00078e33ff */
        /* <DEDUP_REMOVED lines=12> */
.L_x_213:
[----:B------:R-:W-:Y:S01]  /*9ae0*/  ISETP.NE.AND P0, PT, R2, 0x1, PT ;  /* 0x000000010200780c */ /* 0x000fe20003f05270 */
[----:B--2---:R-:W-:Y:S01]  /*9af0*/  VIADD R7, R21, 0xffffffff ;  /* 0xffffffff15077836 */ /* 0x004fe20000000000 */
[----:B-1----:R-:W-:Y:S01]  /*9b00*/  SHF.R.U64 R5, R4, R26, R5 ;  /* 0x0000001a04057219 */ /* 0x002fe20000001205 */
[----:B------:R-:W-:Y:S01]  /*9b10*/  IMAD.MOV R14, RZ, RZ, -R14 ;  /* 0x000000ffff0e7224 */ /* 0x000fe200078e0a0e */
[----:B------:R-:W-:Y:S01]  /*9b20*/  LOP3.LUT R4, R13, R28, RZ, 0xc0, !PT ;  /* 0x0000001c0d047212 */ /* 0x000fe200078ec0ff */
[----:B------:R-:W-:Y:S01]  /*9b30*/  IMAD.MOV.U32 R8, RZ, RZ, R12 ;  /* 0x000000ffff087224 */ /* 0x000fe200078e000c */
[----:B------:R-:W-:Y:S01]  /*9b40*/  LOP3.LUT R10, R10, R7, RZ, 0xc0, !PT ;  /* 0x000000070a0a7212 */ /* 0x000fe200078ec0ff */
[----:B------:R-:W-:Y:S02]  /*9b50*/  IMAD.MOV R6, RZ, RZ, -R5 ;  /* 0x000000ffff067224 */ /* 0x000fe400078e0a05 */
[----:B------:R-:W-:-:S04]  /*9b60*/  IMAD R4, R22, R5, R4 ;  /* 0x0000000516047224 */ /* 0x000fc800078e0204 */
[----:B------:R-:W-:Y:S02]  /*9b70*/  @P0 IMAD R23, R20, R14, R3 ;  /* 0x0000000e14170224 */ /* 0x000fe400078e0203 */
[----:B0-----:R-:W-:Y:S02]  /*9b80*/  IMAD R3, R6, R27, R15 ;  /* 0x0000001b06037224 */ /* 0x001fe400078e020f */
[----:B------:R-:W-:Y:S02]  /*9b90*/  IMAD R7, R4, R29, R23 ;  /* 0x0000001d04077224 */ /* 0x000fe400078e0217 */
[----:B------:R-:W-:Y:S02]  /*9ba0*/  IMAD R4, R3, R21, R10 ;  /* 0x0000001503047224 */ /* 0x000fe400078e020a */
[----:B------:R-:W-:-:S03]  /*9bb0*/  IMAD.MOV.U32 R6, RZ, RZ, 0x1 ;  /* 0x00000001ff067424 */ /* 0x000fc600078e00ff */
[----:B------:R-:W-:Y:S02]  /*9bc0*/  SEL R9, R4, R7, !P0 ;  /* 0x0000000704097207 */ /* 0x000fe40004000000 */
[----:B------:R-:W-:-:S07]  /*9bd0*/  SEL R7, R7, R4, !P0 ;  /* 0x0000000407077207 */ /* 0x000fce0004000000 */
.L_x_211:
[----:B------:R-:W-:-:S08]  /*9be0*/  NOP ;  /* 0x0000000000007918 */ /* 0x000fd00000000000 */
[----:B------:R-:W0:-:S00]  /*9bf0*/  USETMAXREG.DEALLOC.CTAPOOL 0x28 ;  /* 0x00000028000079c8 */ /* 0x000e0000080e0500 */
[----:B0-----:R-:W-:-:S13]  /*9c00*/  ISETP.NE.AND P0, PT, R0, RZ, PT ;  /* 0x000000ff0000720c */ /* 0x001fda0003f05270 */
[----:B------:R-:W-:Y:S05]  /*9c10*/  @P0 EXIT ;  /* 0x000000000000094d */ /* 0x000fea0003800000 */
[----:B------:R-:W-:Y:S01]  /*9c20*/  LOP3.LUT P0, RZ, R6, 0xff, RZ, 0xc0, !PT ;  /* 0x000000ff06ff7812 */ /* 0x000fe2000780c0ff */
[----:B------:R-:W-:Y:S02]  /*9c30*/  IMAD.MOV.U32 R0, RZ, RZ, 0x1 ;  /* 0x00000001ff007424 */ /* 0x000fe400078e00ff */
[----:B------:R-:W-:-:S10]  /*9c40*/  IMAD.MOV.U32 R12, RZ, RZ, RZ ;  /* 0x000000ffff0c7224 */ /* 0x000fd400078e00ff */
[----:B------:R-:W-:Y:S05]  /*9c50*/  @!P0 BRA `(.L_x_214) ;  /* 0x0000000c00308947 */ /* 0x000fea0003800000 */
[----:B------:R-:W0:Y:S01]  /*9c60*/  LDC R0, c[0x0][0x28c] ;  /* 0x0000a300ff007b82 */ /* 0x000e220000000800 */
[----:B------:R-:W-:Y:S01]  /*9c70*/  ULDC UR5, c[0x0][0x600] ;  /* 0x0001800000057ab9 */ /* 0x000fe20000000800 */
[----:B------:R-:W-:Y:S01]  /*9c80*/  ULDC UR4, c[0x0][0xc] ;  /* 0x0000030000047ab9 */ /* 0x000fe20000000800 */
[----:B------:R-:W-:Y:S01]  /*9c90*/  UIADD3 UR16, UR5, -0x1, URZ ;  /* 0xffffffff05107890 */ /* 0x000fe2000fffe03f */
[C---:B------:R-:W-:Y:S01]  /*9ca0*/  LOP3.LUT P2, RZ, R18.reuse, 0x7f, RZ, 0xc0, !PT ;  /* 0x0000007f12ff7812 */ /* 0x040fe2000784c0ff */
[----:B------:R-:W-:Y:S01]  /*9cb0*/  ULDC UR6, c[0x0][0x658] ;  /* 0x0001960000067ab9 */ /* 0x000fe20000000800 */
[----:B------:R-:W-:Y:S01]  /*9cc0*/  ULDC UR5, c[0x0][0x10] ;  /* 0x0000040000057ab9 */ /* 0x000fe20000000800 */
[----:B------:R-:W-:Y:S01]  /*9cd0*/  UMOV UR7, 0xffffffff ;  /* 0xffffffff00077882 */ /* 0x000fe20000000000 */
[----:B------:R-:W-:Y:S01]  /*9ce0*/  UMOV UR8, 0x1 ;  /* 0x0000000100087882 */ /* 0x000fe20000000000 */
[----:B------:R-:W-:Y:S01]  /*9cf0*/  UIMAD.WIDE.U32 UR4, UR4, UR5, URZ ;  /* 0x00000005040472a5 */ /* 0x000fe2000f8e003f */
[----:B------:R-:W-:Y:S01]  /*9d00*/  LOP3.LUT P0, RZ, R18, 0x1f, RZ, 0xc0, !PT ;  /* 0x0000001f12ff7812 */ /* 0x000fe2000780c0ff */
[----:B------:R-:W-:Y:S01]  /*9d10*/  USHF.L.U32 UR7, UR7, UR6, URZ ;  /* 0x0000000607077299 */ /* 0x000fe2000800063f */
[----:B------:R-:W-:Y:S01]  /*9d20*/  BSSY B0, `(.L_x_214) ;  /* 0x00000bf000007945 */ /* 0x000fe20003800000 */
[----:B------:R-:W-:Y:S01]  /*9d30*/  USHF.L.U32 UR18, UR8, UR6, URZ ;  /* 0x0000000608127299 */ /* 0x000fe2000800063f */
[----:B------:R-:W-:Y:S01]  /*9d40*/  IMAD.MOV.U32 R13, RZ, RZ, 0x1 ;  /* 0x00000001ff0d7424 */ /* 0x000fe200078e00ff */
[----:B------:R-:W-:Y:S01]  /*9d50*/  LOP3.LUT R11, R19, 0x2, RZ, 0xfc, !PT ;  /* 0x00000002130b7812 */ /* 0x000fe200078efcff */
[----:B------:R-:W-:Y:S01]  /*9d60*/  ULDC UR6, c[0x0][0x14] ;  /* 0x0000050000067ab9 */ /* 0x000fe20000000800 */
[----:B------:R-:W-:Y:S01]  /*9d70*/  PLOP3.LUT P0, PT, P0, P2, PT, 0x8a, 0x0 ;  /* 0x000000000000781c */ /* 0x000fe20000705172 */
[----:B------:R-:W-:Y:S01]  /*9d80*/  UIMAD.WIDE.U32 UR20, UR4, UR6, URZ ;  /* 0x00000006041472a5 */ /* 0x000fe2000f8e003f */
[----:B------:R-:W-:Y:S01]  /*9d90*/  IMAD.MOV.U32 R12, RZ, RZ, RZ ;  /* 0x000000ffff0c7224 */ /* 0x000fe200078e00ff */
[----:B------:R-:W-:-:S02]  /*9da0*/  UIMAD UR13, UR5, UR6, URZ ;  /* 0x00000006050d72a4 */ /* 0x000fc4000f8e023f */
[----:B------:R-:W-:Y:S01]  /*9db0*/  ULOP3.LUT UR17, URZ, UR7, URZ, 0x33, !UPT ;  /* 0x000000073f117292 */ /* 0x000fe2000f8e333f */
[----:B0-----:R-:W-:Y:S01]  /*9dc0*/  VIADD R0, R0, 0x1f ;  /* 0x0000001f00007836 */ /* 0x001fe20000000000 */
[----:B------:R-:W-:Y:S01]  /*9dd0*/  UIADD3 UR13, UR21, UR13, URZ ;  /* 0x0000000d150d7290 */ /* 0x000fe2000fffe03f */
[----:B------:R-:W-:-:S03]  /*9de0*/  ULDC.64 UR22, c[0x0][0x198] ;  /* 0x0000660000167ab9 */ /* 0x000fc60000000a00 */
[----:B------:R-:W-:-:S04]  /*9df0*/  SHF.R.S32.HI R3, RZ, 0x1f, R0 ;  /* 0x0000001fff037819 */ /* 0x000fc80000011400 */
[----:B------:R-:W-:Y:S01]  /*9e00*/  LEA.HI R3, R3, R0, RZ, 0x5 ;  /* 0x0000000003037211 */ /* 0x000fe200078f28ff */
[----:B------:R-:W-:-:S03]  /*9e10*/  IMAD.MOV.U32 R0, RZ, RZ, 0x1 ;  /* 0x00000001ff007424 */ /* 0x000fc600078e00ff */
[----:B------:R-:W-:-:S05]  /*9e20*/  SHF.R.S32.HI R3, RZ, 0x5, R3 ;  /* 0x00000005ff037819 */ /* 0x000fca0000011403 */
[----:B------:R-:W-:-:S07]  /*9e30*/  VIADD R10, R3, 0x1 ;  /* 0x00000001030a7836 */ /* 0x000fce0000000000 */
.L_x_226:
[----:B------:R-:W-:-:S03]  /*9e40*/  UMOV UR4, 0xffffffff ;  /* 0xffffffff00047882 */ /* 0x000fc60000000000 */
[----:B------:R-:W-:Y:S05]  /*9e50*/  BRA.DIV UR4, `(.L_x_215) ;  /* 0x0000000e04e47947 */ /* 0x000fea000b800000 */
[----:B------:R-:W-:-:S13]  /*9e60*/  ELECT P6, URZ, PT ;  /* 0x00000000003f782f */ /* 0x000fda00038c0000 */
.L_x_239:
[----:B------:R-:W0:Y:S01]  /*9e70*/  LDC R4, c[0x0][0x28c] ;  /* 0x0000a300ff047b82 */ /* 0x000e220000000800 */
[----:B------:R-:W-:Y:S01]  /*9e80*/  BSSY B1, `(.L_x_216) ;  /* 0x0000037000017945 */ /* 0x000fe20003800000 */
[----:B0-----:R-:W-:-:S13]  /*9e90*/  ISETP.LT.OR P6, PT, R4, 0x1, !P6 ;  /* 0x000000010400780c */ /* 0x001fda00077c1670 */
[----:B------:R-:W-:Y:S05]  /*9ea0*/  @P6 BRA `(.L_x_217) ;  /* 0x0000000000d06947 */ /* 0x000fea0003800000 */
[----:B------:R-:W-:Y:S02]  /*9eb0*/  IMAD R15, R9, 0x30, RZ ;  /* 0x00000030090f7824 */ /* 0x000fe400078e02ff */
[----:B------:R-:W-:Y:S02]  /*9ec0*/  IMAD.SHL.U32 R18, R7, 0x200, RZ ;  /* 0x0000020007127824 */ /* 0x000fe400078e00ff */
[----:B------:R-:W-:Y:S02]  /*9ed0*/  IMAD.MOV.U32 R20, RZ, RZ, RZ ;  /* 0x000000ffff147224 */ /* 0x000fe400078e00ff */
[----:B------:R-:W-:Y:S02]  /*9ee0*/  IMAD.MOV.U32 R4, RZ, RZ, R10 ;  /* 0x000000ffff047224 */ /* 0x000fe400078e000a */
[----:B------:R-:W-:Y:S02]  /*9ef0*/  IMAD.MOV.U32 R5, RZ, RZ, R0 ;  /* 0x000000ffff057224 */ /* 0x000fe400078e0000 */
[----:B------:R-:W-:-:S07]  /*9f00*/  IMAD.MOV.U32 R6, RZ, RZ, R12 ;  /* 0x000000ffff067224 */ /* 0x000fce00078e000c */
.L_x_221:
[----:B------:R-:W0:Y:S01]  /*9f10*/  S2R R14, SR_CgaCtaId ;  /* 0x00000000000e7919 */ /* 0x000e220000008800 */
[----:B------:R-:W-:Y:S01]  /*9f20*/  MOV R7, 0x400 ;  /* 0x0000040000077802 */ /* 0x000fe20000000f00 */
[----:B------:R-:W1:Y:S03]  /*9f30*/  @!P2 LDC R9, c[0x0][0x500] ;  /* 0x00014000ff09ab82 */ /* 0x000e660000000800 */
[----:B0-----:R-:W-:Y:S02]  /*9f40*/  LEA R21, R14, R7, 0x18 ;  /* 0x000000070e157211 */ /* 0x001fe400078ec0ff */
[----:B------:R-:W-:-:S03]  /*9f50*/  SHF.L.U32 R7, R5, 0x1f, RZ ;  /* 0x0000001f05077819 */ /* 0x000fc600000006ff */
[----:B------:R-:W-:-:S04]  /*9f60*/  IMAD R14, R6, 0x8, R21 ;  /* 0x00000008060e7824 */ /* 0x000fc800078e0215 */
[----:B------:R-:W0:Y:S02]  /*9f70*/  SYNCS.PHASECHK.TRANS64.TRYWAIT P1, [R14+URZ+0x30], R7 ;  /* 0x000030070e0075a7 */ /* 0x000e24000802017f */
[----:B01----:R-:W-:Y:S05]  /*9f80*/  @!P1 BRA `(.L_x_218) ;  /* 0x0000000c00b89947 */ /* 0x003fea0003800000 */
.L_x_240:
[----:B0-----:R-:W-:Y:S01]  /*9f90*/  PRMT R7, R11, 0x9910, RZ ;  /* 0x000099100b077816 */ /* 0x001fe200000000ff */
[----:B------:R0:W-:Y:S03]  /*9fa0*/  @!P2 SYNCS.ARRIVE.TRANS64 RZ, [R14+URZ], R9 ;  /* 0x000000090effa9a7 */ /* 0x0001e6000800003f */
[----:B------:R-:W-:-:S13]  /*9fb0*/  ISETP.NE.AND P1, PT, R7, 0x2, PT ;  /* 0x000000020700780c */ /* 0x000fda0003f25270 */
[----:B0-----:R-:W-:Y:S05]  /*9fc0*/  @P1 BRA `(.L_x_219) ;  /* 0x0000000000041947 */ /* 0x001fea0003800000 */
[----:B------:R-:W-:Y:S01]  /*9fd0*/  BPT.TRAP 0x1 ;  /* 0x000000040000795c */ /* 0x000fe20000300000 */
.L_x_219:
[----:B------:R-:W-:Y:S05]  /*9fe0*/  @P0 BRA `(.L_x_220) ;  /* 0x0000000000040947 */ /* 0x000fea0003800000 */
[----:B------:R-:W-:Y:S01]  /*9ff0*/  BPT.TRAP 0x1 ;  /* 0x000000040000795c */ /* 0x000fe20000300000 */
.L_x_220:
[--C-:B------:R-:W-:Y:S01]  /*a000*/  IMAD R7, R6, 0x8000, R21.reuse ;  /* 0x0000800006077824 */ /* 0x100fe200078e0215 */
[----:B------:R-:W-:Y:S01]  /*a010*/  R2UR UR9, R14 ;  /* 0x000000000e0972ca */ /* 0x000fe200000e0000 */
[----:B------:R-:W-:Y:S01]  /*a020*/  IMAD R21, R6, 0xc00, R21 ;  /* 0x00000c0006157824 */ /* 0x000fe200078e0215 */
[----:B------:R-:W-:Y:S01]  /*a030*/  UIADD3 UR4, UP0, UR22, 0xf0, URZ ;  /* 0x000000f016047890 */ /* 0x000fe2000ff1e03f */
[----:B------:R-:W-:Y:S01]  /*a040*/  VIADD R4, R4, 0xffffffff ;  /* 0xffffffff04047836 */ /* 0x000fe20000000000 */
[----:B------:R-:W-:Y:S01]  /*a050*/  R2UR UR5, R7 ;  /* 0x00000000070572ca */ /* 0x000fe200000e0000 */
[----:B------:R-:W-:Y:S01]  /*a060*/  UIADD3 UR24, UP1, UR22, 0x1f0, URZ ;  /* 0x000001f016187890 */ /* 0x000fe2000ff3e03f */
[----:B------:R-:W-:Y:S01]  /*a070*/  R2UR UR8, R21 ;  /* 0x00000000150872ca */ /* 0x000fe200000e0000 */
[----:B------:R-:W-:Y:S01]  /*a080*/  VIADD R6, R6, 0x1 ;  /* 0x0000000106067836 */ /* 0x000fe20000000000 */
[----:B------:R-:W-:Y:S01]  /*a090*/  R2UR UR11, R18 ;  /* 0x00000000120b72ca */ /* 0x000fe200000e0000 */
[----:B------:R-:W-:Y:S01]  /*a0a0*/  UIADD3.X UR25, URZ, UR23, URZ, UP1, !UPT ;  /* 0x000000173f197290 */ /* 0x000fe20008ffe43f */
[----:B------:R-:W-:Y:S01]  /*a0b0*/  R2UR UR10, R20 ;  /* 0x00000000140a72ca */ /* 0x000fe200000e0000 */
[----:B------:R-:W-:Y:S01]  /*a0c0*/  UMOV UR6, 0x0 ;  /* 0x0000000000067882 */ /* 0x000fe20000000000 */
[----:B------:R-:W-:Y:S01]  /*a0d0*/  R2UR UR12, R8 ;  /* 0x00000000080c72ca */ /* 0x000fe200000e0000 */
[----:B------:R-:W-:Y:S01]  /*a0e0*/  UMOV UR7, 0x10000000 ;  /* 0x1000000000077882 */ /* 0x000fe20000000000 */
[----:B------:R-:W-:Y:S01]  /*a0f0*/  R2UR UR19, R15 ;  /* 0x000000000f1372ca */ /* 0x000fe200000e0000 */
[----:B------:R-:W-:Y:S01]  /*a100*/  VIADD R20, R20, 0x20 ;  /* 0x0000002014147836 */ /* 0x000fe20000000000 */
[----:B------:R-:W-:Y:S01]  /*a110*/  ISETP.GT.AND P3, PT, R4, 0x1, PT ;  /* 0x000000010400780c */ /* 0x000fe20003f64270 */
[----:B------:R-:W-:Y:S01]  /*a120*/  UIADD3 UR14, UR5, 0x180, URZ ;  /* 0x00000180050e7890 */ /* 0x000fe2000fffe03f */
[----:B------:R-:W-:Y:S01]  /*a130*/  ISETP.NE.AND P1, PT, R6, 0x6, PT ;  /* 0x000000060600780c */ /* 0x000fe20003f25270 */
[----:B------:R-:W-:-:S02]  /*a140*/  UIADD3.X UR5, URZ, UR23, URZ, UP0, !UPT ;  /* 0x000000173f057290 */ /* 0x000fc400087fe43f */
[----:B------:R-:W-:Y:S01]  /*a150*/  UIADD3 UR15, UR8, 0x30180, URZ ;  /* 0x00030180080f7890 */ /* 0x000fe2000fffe03f */
[----:B------:R-:W-:Y:S02]  /*a160*/  SEL R14, RZ, 0x1, P1 ;  /* 0x00000001ff0e7807 */ /* 0x000fe40000800000 */
[----:B------:R-:W-:Y:S01]  /*a170*/  UMOV UR8, UR14 ;  /* 0x0000000e00087c82 */ /* 0x000fe20008000000 */
[----:B------:R-:W-:Y:S02]  /*a180*/  SEL R6, R6, RZ, P1 ;  /* 0x000000ff06067207 */ /* 0x000fe40000800000 */
[----:B------:R-:W-:Y:S01]  /*a190*/  LOP3.LUT R5, R5, R14, RZ, 0x3c, !PT ;  /* 0x0000000e05057212 */ /* 0x000fe200078e3cff */
[----:B------:R0:W-:Y:S02]  /*a1a0*/  UTMALDG.3D [UR8], [UR4], desc[UR6] ;  /* 0x00000608040075b4 */ /* 0x0001e40008011000 */
[----:B0-----:R-:W-:Y:S01]  /*a1b0*/  UMOV UR8, UR15 ;  /* 0x0000000f00087c82 */ /* 0x001fe20008000000 */
[----:B------:R-:W-:-:S02]  /*a1c0*/  UMOV UR11, UR19 ;  /* 0x00000013000b7c82 */ /* 0x000fc40008000000 */
[----:B------:R0:W-:Y:S02]  /*a1d0*/  UTMALDG.3D [UR8], [UR24], desc[UR6] ;  /* 0x00000608180075b4 */ /* 0x0001e40008011000 */
[----:B0-----:R-:W-:Y:S05]  /*a1e0*/  @P3 BRA `(.L_x_221) ;  /* 0xfffffffc00483947 */ /* 0x001fea000383ffff */
.L_x_217:
[----:B------:R-:W-:Y:S05]  /*a1f0*/  BSYNC B1 ;  /* 0x0000000000017941 */ /* 0x000fea0003800000 */
.L_x_216:
[----:B------:R-:W-:Y:S01]  /*a200*/  LOP3.LUT P3, RZ, R13, 0xff, RZ, 0xc0, !PT ;  /* 0x000000ff0dff7812 */ /* 0x000fe2000786c0ff */
[----:B------:R-:W-:Y:S01]  /*a210*/  IMAD.IADD R12, R3, 0x1, R12 ;  /* 0x00000001030c7824 */ /* 0x000fe200078e020c */
[----:B------:R-:W-:Y:S01]  /*a220*/  IADD3 R16, P4, R16, UR20, RZ ;  /* 0x0000001410107c10 */ /* 0x000fe2000ff9e0ff */
[----:B------:R-:W-:Y:S01]  /*a230*/  ULDC.64 UR4, c[0x0][0x650] ;  /* 0x0001940000047ab9 */ /* 0x000fe20000000a00 */
[----:B------:R-:W-:Y:S01]  /*a240*/  BSSY B1, `(.L_x_222) ;  /* 0x000006a000017945 */ /* 0x000fe20003800000 */
[----:B------:R-:W-:Y:S01]  /*a250*/  IMAD.MOV.U32 R9, RZ, RZ, -0x1 ;  /* 0xffffffffff097424 */ /* 0x000fe200078e00ff */
[----:B------:R-:W-:Y:S01]  /*a260*/  ISETP.GT.U32.AND P1, PT, R12, 0x5, PT ;  /* 0x000000050c00780c */ /* 0x000fe20003f24070 */
[----:B------:R-:W-:Y:S01]  /*a270*/  IMAD.MOV.U32 R8, RZ, RZ, -0x1 ;  /* 0xffffffffff087424 */ /* 0x000fe200078e00ff */
[----:B------:R-:W-:Y:S02]  /*a280*/  IADD3.X R17, R17, UR13, RZ, P4, !PT ;  /* 0x0000000d11117c10 */ /* 0x000fe4000a7fe4ff */
[----:B------:R-:W-:-:S02]  /*a290*/  ISETP.LT.U32.AND P1, PT, R3, 0x6, P1 ;  /* 0x000000060300780c */ /* 0x000fc40000f21070 */
[----:B------:R-:W-:Y:S01]  /*a2a0*/  PRMT R13, RZ, 0x7610, R13 ;  /* 0x00007610ff0d7816 */ /* 0x000fe2000000000d */
[----:B------:R-:W0:Y:S01]  /*a2b0*/  @P3 S2R R5, SR_CgaCtaId ;  /* 0x0000000000053919 */ /* 0x000e220000008800 */
[----:B------:R-:W-:-:S04]  /*a2c0*/  @P3 MOV R4, 0x400 ;  /* 0x0000040000043802 */ /* 0x000fc80000000f00 */
[----:B0-----:R-:W-:Y:S01]  /*a2d0*/  @P3 LEA R6, R5, R4, 0x18 ;  /* 0x0000000405063211 */ /* 0x001fe200078ec0ff */
[----:B------:R-:W-:-:S03]  /*a2e0*/  IMAD.WIDE.U32 R4, R12, -0x55555555, RZ ;  /* 0xaaaaaaab0c047825 */ /* 0x000fc600078e00ff */
[----:B------:R0:W-:Y:S01]  /*a2f0*/  @P3 SYNCS.ARRIVE.TRANS64.A1T0 RZ, [R6+URZ+0x78], RZ ;  /* 0x000078ff06ff39a7 */ /* 0x0001e2000810003f */
[----:B------:R-:W-:Y:S02]  /*a300*/  ISETP.GE.U32.AND P3, PT, R3, 0x6, PT ;  /* 0x000000060300780c */ /* 0x000fe40003f66070 */
[----:B------:R-:W-:Y:S02]  /*a310*/  SHF.R.U32.HI R7, RZ, 0x2, R5 ;  /* 0x00000002ff077819 */ /* 0x000fe40000011605 */
[----:B------:R-:W-:Y:S02]  /*a320*/  SEL R5, RZ, 0x1, !P1 ;  /* 0x00000001ff057807 */ /* 0x000fe40004800000 */
[----:B------:R-:W-:Y:S01]  /*a330*/  ISETP.GE.U32.AND P1, PT, R16, UR4, PT ;  /* 0x0000000410007c0c */ /* 0x000fe2000bf26070 */
[----:B------:R-:W-:Y:S01]  /*a340*/  IMAD R12, R7, -0x6, R12 ;  /* 0xfffffffa070c7824 */ /* 0x000fe200078e020c */
[----:B------:R-:W-:Y:S02]  /*a350*/  LOP3.LUT R0, R0, R5, RZ, 0x3c, !PT ;  /* 0x0000000500007212 */ /* 0x000fe400078e3cff */
[----:B------:R-:W-:-:S02]  /*a360*/  ISETP.GE.U32.AND.EX P1, PT, R17, UR5, PT, P1 ;  /* 0x0000000511007c0c */ /* 0x000fc4000bf26110 */
[----:B------:R-:W-:Y:S02]  /*a370*/  PRMT R4, RZ, 0x7610, R4 ;  /* 0x00007610ff047816 */ /* 0x000fe40000000004 */
[----:B------:R-:W-:Y:S01]  /*a380*/  @P3 LOP3.LUT R0, R0, 0x1, R7, 0x78, !PT ;  /* 0x0000000100003812 */ /* 0x000fe200078e7807 */
[----:B------:R-:W-:-:S08]  /*a390*/  IMAD.MOV.U32 R7, RZ, RZ, -0x1 ;  /* 0xffffffffff077424 */ /* 0x000fd000078e00ff */
[----:B0-----:R-:W-:Y:S05]  /*a3a0*/  @P1 BRA `(.L_x_223) ;  /* 0x00000004004c1947 */ /* 0x001fea0003800000 */
[----:B------:R-:W-:Y:S01]  /*a3b0*/  ULDC.64 UR4, c[0x0][0x628] ;  /* 0x00018a0000047ab9 */ /* 0x000fe20000000a00 */
[----:B------:R-:W0:Y:S01]  /*a3c0*/  S2R R15, SR_CTAID.X ;  /* 0x00000000000f7919 */ /* 0x000e220000002500 */
[----:B------:R-:W-:Y:S01]  /*a3d0*/  ISETP.NE.U32.AND P1, PT, RZ, UR4, PT ;  /* 0x00000004ff007c0c */ /* 0x000fe2000bf25070 */
[----:B------:R-:W-:Y:S01]  /*a3e0*/  ULDC UR7, c[0x0][0x630] ;  /* 0x00018c0000077ab9 */ /* 0x000fe20000000800 */
[----:B------:R-:W-:Y:S01]  /*a3f0*/  IMAD.MOV.U32 R4, RZ, RZ, R16 ;  /* 0x000000ffff047224 */ /* 0x000fe200078e0010 */
[----:B------:R-:W1:Y:S01]  /*a400*/  S2R R14, SR_CTAID.Y ;  /* 0x00000000000e7919 */ /* 0x000e620000002600 */
[----:B------:R-:W-:Y:S01]  /*a410*/  ISETP.NE.AND.EX P1, PT, RZ, UR5, PT, P1 ;  /* 0x00000005ff007c0c */ /* 0x000fe2000bf25310 */
[----:B------:R-:W-:-:S12]  /*a420*/  IMAD.MOV.U32 R5, RZ, RZ, R17 ;  /* 0x000000ffff057224 */ /* 0x000fd800078e0011 */
[----:B------:R-:W-:Y:S05]  /*a430*/  @!P1 BRA `(.L_x_224) ;  /* 0x0000000000289947 */ /* 0x000fea0003800000 */
[----:B------:R-:W-:Y:S02]  /*a440*/  ULDC UR6, c[0x0][0x634] ;  /* 0x00018d0000067ab9 */ /* 0x000fe40000000800 */
[----:B------:R-:W-:-:S05]  /*a450*/  IADD3 R9, P1, R16, UR6, RZ ;  /* 0x0000000610097c10 */ /* 0x000fca000ff3e0ff */
[----:B------:R-:W-:-:S04]  /*a460*/  IMAD.X R21, RZ, RZ, R17, P1 ;  /* 0x000000ffff157224 */ /* 0x000fc800008e0611 */
[----:B------:R-:W-:-:S04]  /*a470*/  IMAD.WIDE.U32 R6, R21, UR4, RZ ;  /* 0x0000000415067c25 */ /* 0x000fc8000f8e00ff */
[----:B------:R-:W-:-:S04]  /*a480*/  IMAD.WIDE.U32 R6, P1, R9, UR5, R6 ;  /* 0x0000000509067c25 */ /* 0x000fc8000f820006 */
[----:B------:R-:W-:-:S04]  /*a490*/  IMAD.WIDE.U32 R8, R9, UR4, RZ ;  /* 0x0000000409087c25 */ /* 0x000fc8000f8e00ff */
[----:B------:R-:W-:Y:S01]  /*a4a0*/  IMAD.X R5, RZ, RZ, RZ, P1 ;  /* 0x000000ffff057224 */ /* 0x000fe200008e06ff */
[----:B------:R-:W-:Y:S01]  /*a4b0*/  IADD3 RZ, P1, R9, R6, RZ ;  /* 0x0000000609ff7210 */ /* 0x000fe20007f3e0ff */
[----:B------:R-:W-:-:S04]  /*a4c0*/  IMAD.MOV.U32 R4, RZ, RZ, R7 ;  /* 0x000000ffff047224 */ /* 0x000fc800078e0007 */
[----:B------:R-:W-:-:S08]  /*a4d0*/  IMAD.WIDE.U32.X R4, R21, UR5, R4, P1 ;  /* 0x0000000515047c25 */ /* 0x000fd000088e0404 */
.L_x_224:
[--C-:B------:R-:W-:Y:S01]  /*a4e0*/  SHF.R.U64 R8, R4, UR7, R5.reuse ;  /* 0x0000000704087c19 */ /* 0x100fe20008001205 */
[----:B------:R-:W-:Y:S01]  /*a4f0*/  ULDC.64 UR4, c[0x0][0x620] ;  /* 0x0001880000047ab9 */ /* 0x000fe20000000a00 */
[----:B------:R-:W-:Y:S01]  /*a500*/  SHF.R.U32.HI R4, RZ, UR7, R5 ;  /* 0x00000007ff047c19 */ /* 0x000fe20008011605 */
[----:B------:R-:W2:Y:S01]  /*a510*/  LDC R24, c[0x0][0x144] ;  /* 0x00005100ff187b82 */ /* 0x000ea20000000800 */
[----:B------:R-:W-:Y:S01]  /*a520*/  IADD3 R7, P1, RZ, -R8, RZ ;  /* 0x80000008ff077210 */ /* 0x000fe20007f3e0ff */
[----:B------:R-:W-:Y:S01]  /*a530*/  ULDC.64 UR8, c[0x0][0x640] ;  /* 0x0001900000087ab9 */ /* 0x000fe20000000a00 */
[----:B0-----:R-:W-:Y:S01]  /*a540*/  I2FP.F32.U32 R9, R15 ;  /* 0x0000000f00097245 */ /* 0x001fe20000201000 */
[----:B------:R-:W-:Y:S02]  /*a550*/  ULDC UR6, c[0x0][0x608] ;  /* 0x0001820000067ab9 */ /* 0x000fe40000000800 */
[----:B------:R-:W-:Y:S01]  /*a560*/  IMAD.X R4, RZ, RZ, ~R4, P1 ;  /* 0x000000ffff047224 */ /* 0x000fe200008e0e04 */
[----:B------:R-:W-:Y:S01]  /*a570*/  ISETP.NE.U32.AND P1, PT, RZ, UR8, PT ;  /* 0x00000008ff007c0c */ /* 0x000fe2000bf25070 */
[----:B------:R-:W0:Y:S02]  /*a580*/  LDC R21, c[0x0][0x148] ;  /* 0x00005200ff157b82 */ /* 0x000e240000000800 */
[----:B------:R-:W-:Y:S01]  /*a590*/  IMAD R6, R4, UR4, RZ ;  /* 0x0000000404067c24 */ /* 0x000fe2000f8e02ff */
[----:B------:R-:W-:Y:S01]  /*a5a0*/  ISETP.NE.AND.EX P1, PT, RZ, UR9, PT, P1 ;  /* 0x00000009ff007c0c */ /* 0x000fe2000bf25310 */
[----:B------:R-:W-:Y:S01]  /*a5b0*/  IMAD.WIDE.U32 R4, R7, UR4, R16 ;  /* 0x0000000407047c25 */ /* 0x000fe2000f8e0010 */
[----:B------:R-:W-:-:S03]  /*a5c0*/  ULDC UR4, c[0x0][0x150] ;  /* 0x0000540000047ab9 */ /* 0x000fc60000000800 */
[----:B------:R-:W-:Y:S02]  /*a5d0*/  IMAD R7, R7, UR5, R6 ;  /* 0x0000000507077c24 */ /* 0x000fe4000f8e0206 */
[----:B------:R-:W-:Y:S01]  /*a5e0*/  FMUL R6, R9, UR4 ;  /* 0x0000000409067c20 */ /* 0x000fe20008400000 */
[----:B------:R-:W-:Y:S01]  /*a5f0*/  ULDC UR4, c[0x0][0x618] ;  /* 0x0001860000047ab9 */ /* 0x000fe20000000800 */
[----:B------:R-:W-:Y:S01]  /*a600*/  ULDC UR5, c[0x0][0x154] ;  /* 0x0000550000057ab9 */ /* 0x000fe20000000800 */
[----:B------:R-:W-:-:S03]  /*a610*/  IMAD.IADD R5, R5, 0x1, R7 ;  /* 0x0000000105057824 */ /* 0x000fc600078e0207 */
[----:B------:R-:W3:Y:S02]  /*a620*/  F2I.U32.TRUNC.NTZ R6, R6 ;  /* 0x0000000600067305 */ /* 0x000ee4000020f000 */
[----:B------:R-:W-:Y:S02]  /*a630*/  SHF.R.U64 R9, R4, UR4, R5 ;  /* 0x0000000404097c19 */ /* 0x000fe40008001205 */
[----:B-1----:R-:W-:-:S05]  /*a640*/  I2FP.F32.U32 R4, R14 ;  /* 0x0000000e00047245 */ /* 0x002fca0000201000 */
[----:B------:R-:W-:Y:S01]  /*a650*/  FMUL R22, R4, UR5 ;  /* 0x0000000504167c20 */ /* 0x000fe20008400000 */
[----:B------:R-:W-:Y:S01]  /*a660*/  SHF.R.U32.HI R4, RZ, UR4, R5 ;  /* 0x00000004ff047c19 */ /* 0x000fe20008011605 */
[----:B------:R-:W-:-:S03]  /*a670*/  ULDC UR4, c[0x0][0x658] ;  /* 0x0001960000047ab9 */ /* 0x000fc60000000800 */
[--C-:B------:R-:W-:Y:S01]  /*a680*/  SHF.R.U64 R20, R9, UR6, R4.reuse ;  /* 0x0000000609147c19 */ /* 0x100fe20008001204 */
[----:B------:R-:W1:Y:S01]  /*a690*/  F2I.U32.TRUNC.NTZ R22, R22 ;  /* 0x0000001600167305 */ /* 0x000e62000020f000 */
[----:B------:R-:W-:Y:S01]  /*a6a0*/  SHF.R.U32.HI R5, RZ, UR6, R4 ;  /* 0x00000006ff057c19 */ /* 0x000fe20008011604 */
[----:B---3--:R-:W-:-:S03]  /*a6b0*/  IMAD.MOV R6, RZ, RZ, -R6 ;  /* 0x000000ffff067224 */ /* 0x008fc600078e0a06 */
[----:B------:R-:W-:Y:S01]  /*a6c0*/  SHF.R.U64 R18, R20, UR4, R5 ;  /* 0x0000000414127c19 */ /* 0x000fe20008001205 */
[----:B--2---:R-:W-:Y:S01]  /*a6d0*/  IMAD R15, R24, R6, R15 ;  /* 0x00000006180f7224 */ /* 0x004fe200078e020f */
[----:B------:R-:W-:-:S03]  /*a6e0*/  SHF.R.U32.HI R23, RZ, UR4, R5 ;  /* 0x00000004ff177c19 */ /* 0x000fc60008011605 */
[----:B------:R-:W-:Y:S02]  /*a6f0*/  IMAD.MOV.U32 R4, RZ, RZ, R18 ;  /* 0x000000ffff047224 */ /* 0x000fe400078e0012 */
[----:B------:R-:W-:Y:S01]  /*a700*/  IMAD.MOV.U32 R5, RZ, RZ, R23 ;  /* 0x000000ffff057224 */ /* 0x000fe200078e0017 */
[----:B-1----:R-:W-:Y:S06]  /*a710*/  @!P1 BRA `(.L_x_225) ;  /* 0x0000000000289947 */ /* 0x002fec0003800000 */
[----:B------:R-:W-:Y:S02]  /*a720*/  ULDC UR4, c[0x0][0x64c] ;  /* 0x0001930000047ab9 */ /* 0x000fe40000000800 */
[----:B------:R-:W-:-:S05]  /*a730*/  IADD3 R5, P1, R18, UR4, RZ ;  /* 0x0000000412057c10 */ /* 0x000fca000ff3e0ff */
[----:B------:R-:W-:-:S04]  /*a740*/  IMAD.X R23, RZ, RZ, R23, P1 ;  /* 0x000000ffff177224 */ /* 0x000fc800008e0617 */
[----:B------:R-:W-:-:S04]  /*a750*/  IMAD.WIDE.U32 R6, R23, UR8, RZ ;  /* 0x0000000817067c25 */ /* 0x000fc8000f8e00ff */
[----:B------:R-:W-:-:S04]  /*a760*/  IMAD.WIDE.U32 R6, P1, R5, UR9, R6 ;  /* 0x0000000905067c25 */ /* 0x000fc8000f820006 */
[----:B------:R-:W-:-:S04]  /*a770*/  IMAD.WIDE.U32 R4, R5, UR8, RZ ;  /* 0x0000000805047c25 */ /* 0x000fc8000f8e00ff */
[----:B------:R-:W-:Y:S01]  /*a780*/  IMAD.MOV.U32 R4, RZ, RZ, R7 ;  /* 0x000000ffff047224 */ /* 0x000fe200078e0007 */
[----:B------:R-:W-:Y:S01]  /*a790*/  IADD3 RZ, P3, R5, R6, RZ ;  /* 0x0000000605ff7210 */ /* 0x000fe20007f7e0ff */
[----:B------:R-:W-:-:S04]  /*a7a0*/  IMAD.X R5, RZ, RZ, RZ, P1 ;  /* 0x000000ffff057224 */ /* 0x000fc800008e06ff */
[----:B------:R-:W-:-:S08]  /*a7b0*/  IMAD.WIDE.U32.X R4, R23, UR9, R4, P3 ;  /* 0x0000000917047c25 */ /* 0x000fd000098e0404 */
.L_x_225:
[----:B------:R-:W-:Y:S01]  /*a7c0*/  ISETP.NE.AND P1, PT, R2, 0x1, PT ;  /* 0x000000010200780c */ /* 0x000fe20003f25270 */
[----:B------:R-:W-:Y:S01]  /*a7d0*/  ULDC UR4, c[0x0][0x648] ;  /* 0x0001920000047ab9 */ /* 0x000fe20000000800 */
[----:B------:R-:W-:Y:S01]  /*a7e0*/  LOP3.LUT R20, R20, UR17, RZ, 0xc0, !PT ;  /* 0x0000001114147c12 */ /* 0x000fe2000f8ec0ff */
[----:B------:R-:W-:Y:S01]  /*a7f0*/  IMAD.MOV R22, RZ, RZ, -R22 ;  /* 0x000000ffff167224 */ /* 0x000fe200078e0a16 */
[----:B------:R-:W-:Y:S01]  /*a800*/  SHF.R.U64 R5, R4, UR4, R5 ;  /* 0x0000000404057c19 */ /* 0x000fe20008001205 */
[----:B------:R-:W-:Y:S01]  /*a810*/  ULDC UR4, c[0x0][0x638] ;  /* 0x00018e0000047ab9 */ /* 0x000fe20000000800 */
[----:B------:R-:W-:Y:S01]  /*a820*/  LOP3.LUT R9, R9, UR16, RZ, 0xc0, !PT ;  /* 0x0000001009097c12 */ /* 0x000fe2000f8ec0ff */
[----:B------:R-:W-:Y:S01]  /*a830*/  ULDC UR5, c[0x0][0x610] ;  /* 0x0001840000057ab9 */ /* 0x000fe20000000800 */
[----:B------:R-:W-:Y:S02]  /*a840*/  IMAD.MOV.U32 R4, RZ, RZ, 0x1 ;  /* 0x00000001ff047424 */ /* 0x000fe400078e00ff */
[----:B------:R-:W-:-:S02]  /*a850*/  IMAD.MOV R7, RZ, RZ, -R5 ;  /* 0x000000ffff077224 */ /* 0x000fc400078e0a05 */
[----:B------:R-:W-:Y:S02]  /*a860*/  IMAD R20, R5, UR18, R20 ;  /* 0x0000001205147c24 */ /* 0x000fe4000f8e0214 */
[----:B0-----:R-:W-:Y:S02]  /*a870*/  @P1 IMAD R15, R21, R22, R14 ;  /* 0x00000016150f1224 */ /* 0x001fe400078e020e */
[----:B------:R-:W-:Y:S01]  /*a880*/  IMAD R18, R7, UR4, R18 ;  /* 0x0000000407127c24 */ /* 0x000fe2000f8e0212 */
[----:B------:R-:W-:Y:S01]  /*a890*/  ULDC UR4, c[0x0][0x600] ;  /* 0x0001800000047ab9 */ /* 0x000fe20000000800 */
[----:B------:R-:W-:Y:S02]  /*a8a0*/  IMAD R15, R20, UR5, R15 ;  /* 0x00000005140f7c24 */ /* 0x000fe4000f8e020f */
[----:B------:R-:W-:-:S05]  /*a8b0*/  IMAD R18, R18, UR4, R9 ;  /* 0x0000000412127c24 */ /* 0x000fca000f8e0209 */
[----:B------:R-:W-:Y:S02]  /*a8c0*/  SEL R9, R18, R15, !P1 ;  /* 0x0000000f12097207 */ /* 0x000fe40004800000 */
[----:B------:R-:W-:-:S07]  /*a8d0*/  SEL R7, R15, R18, !P1 ;  /* 0x000000120f077207 */ /* 0x000fce0004800000 */
.L_x_223:
[----:B------:R-:W-:Y:S05]  /*a8e0*/  BSYNC B1 ;  /* 0x0000000000017941 */ /* 0x000fea0003800000 */
.L_x_222:
[----:B------:R-:W-:-:S13]  /*a8f0*/  LOP3.LUT P1, RZ, R4, 0xff, RZ, 0xc0, !PT ;  /* 0x000000ff04ff7812 */ /* 0x000fda000782c0ff */
[----:B------:R-:W-:Y:S05]  /*a900*/  @P1 BRA `(.L_x_226) ;  /* 0xfffffff4004c1947 */ /* 0x000fea000383ffff */
[----:B------:R-:W-:Y:S05]  /*a910*/  BSYNC B0 ;  /* 0x0000000000007941 */ /* 0x000fea0003800000 */
.L_x_214:
[----:B------:R-:W-:-:S03]  /*a920*/  UMOV UR4, 0xffffffff ;  /* 0xffffffff00047882 */ /* 0x000fc60000000000 */
[----:B------:R-:W-:Y:S05]  /*a930*/  BRA.DIV UR4, `(.L_x_227) ;  /* 0x0000000604607947 */ /* 0x000fea000b800000 */
[----:B------:R-:W-:-:S13]  /*a940*/  ELECT P6, URZ, PT ;  /* 0x00000000003f782f */ /* 0x000fda00038c0000 */
.L_x_243:
[----:B------:R-:W-:Y:S04]  /*a950*/  BSSY B0, `(.L_x_228) ;  /* 0x000003d000007945 */ /* 0x000fe80003800000 */
[----:B------:R-:W-:Y:S05]  /*a960*/  @!P6 BRA `(.L_x_229) ;  /* 0x0000000000ece947 */ /* 0x000fea0003800000 */
[----:B------:R-:W-:-:S04]  /*a970*/  LOP3.LUT R19, R19, 0x2, RZ, 0xfc, !PT ;  /* 0x0000000213137812 */ /* 0x000fc800078efcff */
[----:B------:R-:W-:-:S13]  /*a980*/  ISETP.NE.AND P0, PT, R19, 0x3, PT ;  /* 0x000000031300780c */ /* 0x000fda0003f05270 */
[----:B------:R-:W-:Y:S05]  /*a990*/  @!P0 BRA `(.L_x_230) ;  /* 0x0000000000048947 */ /* 0x000fea0003800000 */
[----:B------:R-:W-:Y:S01]  /*a9a0*/  BPT.TRAP 0x1 ;  /* 0x000000040000795c */ /* 0x000fe20000300000 */
.L_x_230:
[----:B------:R-:W0:Y:S01]  /*a9b0*/  S2R R3, SR_CgaCtaId ;  /* 0x0000000000037919 */ /* 0x000e220000008800 */
[----:B------:R-:W-:-:S04]  /*a9c0*/  MOV R2, 0x400 ;  /* 0x0000040000027802 */ /* 0x000fc80000000f00 */
[----:B0-----:R-:W-:Y:S02]  /*a9d0*/  LEA R3, R3, R2, 0x18 ;  /* 0x0000000203037211 */ /* 0x001fe400078ec0ff */
[----:B------:R-:W-:-:S03]  /*a9e0*/  SHF.L.U32 R2, R0, 0x1f, RZ ;  /* 0x0000001f00027819 */ /* 0x000fc600000006ff */
[----:B------:R-:W-:-:S04]  /*a9f0*/  VIADD R3, R3, 0x30 ;  /* 0x0000003003037836 */ /* 0x000fc80000000000 */
[C---:B------:R-:W-:Y:S02]  /*aa00*/  IMAD R7, R12.reuse, 0x8, R3 ;  /* 0x000000080c077824 */ /* 0x040fe400078e0203 */
[----:B------:R-:W-:Y:S02]  /*aa10*/  VIADD R12, R12, 0x1 ;  /* 0x000000010c0c7836 */ /* 0x000fe40000000000 */
[----:B------:R-:W0:Y:S03]  /*aa20*/  SYNCS.PHASECHK.TRANS64.TRYWAIT P0, [R7+URZ], R2 ;  /* 0x00000002070075a7 */ /* 0x000e26000800017f */
[----:B------:R-:W-:-:S04]  /*aa30*/  ISETP.NE.AND P1, PT, R12, 0x6, PT ;  /* 0x000000060c00780c */ /* 0x000fc80003f25270 */
[----:B------:R-:W-:Y:S02]  /*aa40*/  SEL R5, RZ, 0x1, P1 ;  /* 0x00000001ff057807 */ /* 0x000fe40000800000 */
[----:B------:R-:W-:Y:S02]  /*aa50*/  SEL R12, R12, RZ, P1 ;  /* 0x000000ff0c0c7207 */ /* 0x000fe40000800000 */
[----:B------:R-:W-:-:S03]  /*aa60*/  LOP3.LUT R5, R0, R5, RZ, 0x3c, !PT ;  /* 0x0000000500057212 */ /* 0x000fc600078e3cff */
[----:B------:R-:W-:Y:S01]  /*aa70*/  IMAD R9, R12, 0x8, R3 ;  /* 0x000000080c097824 */ /* 0x000fe200078e0203 */
[----:B------:R-:W-:Y:S01]  /*aa80*/  SHF.L.U32 R4, R5, 0x1f, RZ ;  /* 0x0000001f05047819 */ /* 0x000fe200000006ff */
[----:B0-----:R-:W-:Y:S06]  /*aa90*/  @!P0 BRA `(.L_x_231) ;  /* 0x0000000400288947 */ /* 0x001fec0003800000 */
.L_x_244:
[----:B------:R-:W1:Y:S01]  /*aaa0*/  SYNCS.PHASECHK.TRANS64.TRYWAIT P0, [R9+URZ], R4 ;  /* 0x00000004090075a7 */ /* 0x000e62000800017f */
[----:B------:R-:W-:-:S05]  /*aab0*/  VIADD R0, R12, 0x1 ;  /* 0x000000010c007836 */ /* 0x000fca0000000000 */
[----:B------:R-:W-:-:S04]  /*aac0*/  ISETP.NE.AND P1, PT, R0, 0x6, PT ;  /* 0x000000060000780c */ /* 0x000fc80003f25270 */
[----:B0-----:R-:W-:Y:S02]  /*aad0*/  SEL R2, RZ, 0x1, P1 ;  /* 0x00000001ff027807 */ /* 0x001fe40000800000 */
[----:B------:R-:W-:Y:S02]  /*aae0*/  SEL R0, R0, RZ, P1 ;  /* 0x000000ff00007207 */ /* 0x000fe40000800000 */
[----:B------:R-:W-:-:S03]  /*aaf0*/  LOP3.LUT R7, R5, R2, RZ, 0x3c, !PT ;  /* 0x0000000205077212 */ /* 0x000fc600078e3cff */
[----:B------:R-:W-:Y:S01]  /*ab00*/  IMAD R6, R0, 0x8, R3 ;  /* 0x0000000800067824 */ /* 0x000fe200078e0203 */
[----:B------:R-:W-:Y:S01]  /*ab10*/  SHF.L.U32 R5, R7, 0x1f, RZ ;  /* 0x0000001f07057819 */ /* 0x000fe200000006ff */
[----:B-1----:R-:W-:Y:S06]  /*ab20*/  @!P0 BRA `(.L_x_232) ;  /* 0x0000000400188947 */ /* 0x002fec0003800000 */
.L_x_245:
[----:B------:R-:W1:Y:S01]  /*ab30*/  SYNCS.PHASECHK.TRANS64.TRYWAIT P0, [R6+URZ], R5 ;  /* 0x00000005060075a7 */ /* 0x000e62000800017f */
[----:B------:R-:W-:-:S05]  /*ab40*/  VIADD R0, R0, 0x1 ;  /* 0x0000000100007836 */ /* 0x000fca0000000000 */
[----:B------:R-:W-:-:S04]  /*ab50*/  ISETP.NE.AND P1, PT, R0, 0x6, PT ;  /* 0x000000060000780c */ /* 0x000fc80003f25270 */
[----:B------:R-:W-:Y:S02]  /*ab60*/  SEL R2, RZ, 0x1, P1 ;  /* 0x00000001ff027807 */ /* 0x000fe40000800000 */
[----:B------:R-:W-:Y:S02]  /*ab70*/  SEL R0, R0, RZ, P1 ;  /* 0x000000ff00007207 */ /* 0x000fe40000800000 */
[----:B------:R-:W-:-:S03]  /*ab80*/  LOP3.LUT R7, R7, R2, RZ, 0x3c, !PT ;  /* 0x0000000207077212 */ /* 0x000fc600078e3cff */
[----:B0-----:R-:W-:Y:S01]  /*ab90*/  IMAD R9, R0, 0x8, R3 ;  /* 0x0000000800097824 */ /* 0x001fe200078e0203 */
[----:B------:R-:W-:Y:S01]  /*aba0*/  SHF.L.U32 R4, R7, 0x1f, RZ ;  /* 0x0000001f07047819 */ /* 0x000fe200000006ff */
[----:B-1----:R-:W-:Y:S06]  /*abb0*/  @!P0 BRA `(.L_x_233) ;  /* 0x0000000400088947 */ /* 0x002fec0003800000 */
.L_x_246:
        /* <DEDUP_REMOVED lines=9> */
.L_x_247:
[----:B------:R-:W1:Y:S01]  /*ac50*/  SYNCS.PHASECHK.TRANS64.TRYWAIT P0, [R6+URZ], R5 ;  /* 0x00000005060075a7 */ /* 0x000e62000800017f */
[----:B------:R-:W-:-:S05]  /*ac60*/  VIADD R0, R0, 0x1 ;  /* 0x0000000100007836 */ /* 0x000fca0000000000 */
[----:B------:R-:W-:-:S04]  /*ac70*/  ISETP.NE.AND P1, PT, R0, 0x6, PT ;  /* 0x000000060000780c */ /* 0x000fc80003f25270 */
[----:B------:R-:W-:Y:S02]  /*ac80*/  SEL R2, RZ, 0x1, P1 ;  /* 0x00000001ff027807 */ /* 0x000fe40000800000 */
[----:B------:R-:W-:Y:S02]  /*ac90*/  SEL R0, R0, RZ, P1 ;  /* 0x000000ff00007207 */ /* 0x000fe40000800000 */
[----:B------:R-:W-:Y:S01]  /*aca0*/  LOP3.LUT R2, R7, R2, RZ, 0x3c, !PT ;  /* 0x0000000207027212 */ /* 0x000fe200078e3cff */
[----:B-1----:R-:W-:Y:S06]  /*acb0*/  @!P0 BRA `(.L_x_235) ;  /* 0x0000000000f08947 */ /* 0x002fec0003800000 */
.L_x_248:
[----:B------:R-:W-:Y:S01]  /*acc0*/  IMAD R3, R0, 0x8, R3 ;  /* 0x0000000800037824 */ /* 0x000fe200078e0203 */
[----:B------:R-:W-:-:S07]  /*acd0*/  SHF.L.U32 R0, R2, 0x1f, RZ ;  /* 0x0000001f02007819 */ /* 0x000fce00000006ff */
.L_x_236:
[----:B--2---:R2:W3:Y:S02]  /*ace0*/  SYNCS.PHASECHK.TRANS64.TRYWAIT P0, [R3+URZ], R0 ;  /* 0x00000000030075a7 */ /* 0x0044e4000800017f */
[----:B---3--:R-:W-:Y:S05]  /*acf0*/  @!P0 NANOSLEEP.SYNCS 0x989680 ;  /* 0x009896800000895d */ /* 0x008fea0003900000 */
[----:B------:R-:W3:Y:S02]  /*ad00*/  @!P0 SYNCS.PHASECHK.TRANS64 P0, [R3+URZ], R0 ;  /* 0x00000000030085a7 */ /* 0x000ee4000800007f */
[----:B---3--:R-:W-:Y:S05]  /*ad10*/  @!P0 BRA `(.L_x_236) ;  /* 0xfffffffc00f08947 */ /* 0x008fea000383ffff */
.L_x_229:
[----:B------:R-:W-:Y:S05]  /*ad20*/  BSYNC B0 ;  /* 0x0000000000007941 */ /* 0x000fea0003800000 */
.L_x_228:
[----:B------:R-:W-:Y:S05]  /*ad30*/  EXIT ;  /* 0x000000000000794d */ /* 0x000fea0003800000 */
.L_x_17:
[----:B---3--:R3:W4:Y:S02]  /*ad40*/  SYNCS.PHASECHK.TRANS64.TRYWAIT P1, [R3+URZ], R0 ;  /* 0x00000000030075a7 */ /* 0x008724000802017f */
[----:B----4-:R-:W-:Y:S05]  /*ad50*/  @!P1 NANOSLEEP.SYNCS 0x989680 ;  /* 0x009896800000995d */ /* 0x010fea0003900000 */
[----:B------:R-:W4:Y:S02]  /*ad60*/  @!P1 SYNCS.PHASECHK.TRANS64 P1, [R3+URZ], R0 ;  /* 0x00000000030095a7 */ /* 0x000f24000802007f */
[----:B----4-:R-:W-:Y:S05]  /*ad70*/  @!P1 BRA `(.L_x_17) ;  /* 0xfffffffc00f09947 */ /* 0x010fea000383ffff */
[----:B------:R-:W-:Y:S05]  /*ad80*/  BRA `(.L_x_16) ;  /* 0xffffff6400307947 */ /* 0x000fea000383ffff */
.L_x_22:
[----:B-1----:R-:W-:-:S04]  /*ad90*/  IMAD.U32 R5, RZ, RZ, UR8 ;  /* 0x00000008ff057e24 */ /* 0x002fc8000f8e00ff */
[----:B------:R1:W2:Y:S03]  /*ada0*/  SYNCS.PHASECHK.TRANS64.TRYWAIT P1, [R5+URZ], R4 ;  /* 0x00000004050075a7 */ /* 0x0002a6000802017f */
[----:B--2---:R-:W-:Y:S05]  /*adb0*/  @!P1 NANOSLEEP.SYNCS 0x989680 ;  /* 0x009896800000995d */ /* 0x004fea0003900000 */
[----:B------:R-:W2:Y:S02]  /*adc0*/  @!P1 SYNCS.PHASECHK.TRANS64 P1, [R5+URZ], R4 ;  /* 0x00000004050095a7 */ /* 0x000ea4000802007f */
[----:B--2---:R-:W-:Y:S05]  /*add0*/  @!P1 BRA `(.L_x_22) ;  /* 0xfffffffc00ec9947 */ /* 0x004fea000383ffff */
[----:B------:R-:W-:Y:S05]  /*ade0*/  BRA `(.L_x_21) ;  /* 0xffffff6c00c47947 */ /* 0x000fea000383ffff */
.L_x_215:
[----:B------:R-:W-:Y:S01]  /*adf0*/  BSSY B1, `(.L_x_237) ;  /* 0x0000006000017945 */ /* 0x000fe20003800000 */
[----:B------:R-:W-:-:S07]  /*ae00*/  IMAD.MOV.U32 R15, RZ, RZ, -0x1 ;  /* 0xffffffffff0f7424 */ /* 0x000fce00078e00ff */
[----:B------:R-:W-:Y:S05]  /*ae10*/  WARPSYNC.COLLECTIVE R15, `(.L_x_238) ;  /* 0x000000000f0c7348 */ /* 0x000fea0003c00000 */
[----:B------:R-:W-:Y:S02]  /*ae20*/  ELECT P6, UR62, PT ;  /* 0x00000000003e782f */ /* 0x000fe400038c0000 */
[----:B------:R-:W-:Y:S01]  /*ae30*/  MOV R14, UR62 ;  /* 0x0000003e000e7c02 */ /* 0x000fe20008000f00 */
[----:B------:R-:W-:Y:S10]  /*ae40*/  ENDCOLLECTIVE ;  /* 0x000000000000791b */ /* 0x000ff40003800000 */
.L_x_238:
[----:B------:R-:W-:Y:S05]  /*ae50*/  BSYNC B1 ;  /* 0x0000000000017941 */ /* 0x000fea0003800000 */
.L_x_237:
[----:B------:R-:W-:Y:S05]  /*ae60*/  BRA `(.L_x_239) ;  /* 0xfffffff000007947 */ /* 0x000fea000383ffff */
.L_x_218:
[----:B0-----:R0:W1:Y:S02]  /*ae70*/  SYNCS.PHASECHK.TRANS64.TRYWAIT P1, [R14+URZ+0x30], R7 ;  /* 0x000030070e0075a7 */ /* 0x001064000802017f */
[----:B-1----:R-:W-:Y:S05]  /*ae80*/  @!P1 NANOSLEEP.SYNCS 0x989680 ;  /* 0x009896800000995d */ /* 0x002fea0003900000 */
[----:B------:R-:W1:Y:S02]  /*ae90*/  @!P1 SYNCS.PHASECHK.TRANS64 P1, [R14+URZ+0x30], R7 ;  /* 0x000030070e0095a7 */ /* 0x000e64000802007f */
[----:B-1----:R-:W-:Y:S05]  /*aea0*/  @!P1 BRA `(.L_x_218) ;  /* 0xfffffffc00f09947 */ /* 0x002fea000383ffff */
[----:B------:R-:W-:Y:S05]  /*aeb0*/  BRA `(.L_x_240) ;  /* 0xfffffff000347947 */ /* 0x000fea000383ffff */
.L_x_227:
[----:B------:R-:W-:Y:S01]  /*aec0*/  BSSY B0, `(.L_x_241) ;  /* 0x0000006000007945 */ /* 0x000fe20003800000 */
[----:B------:R-:W-:-:S07]  /*aed0*/  IMAD.MOV.U32 R15, RZ, RZ, -0x1 ;  /* 0xffffffffff0f7424 */ /* 0x000fce00078e00ff */
[----:B------:R-:W-:Y:S05]  /*aee0*/  WARPSYNC.COLLECTIVE R15, `(.L_x_242) ;  /* 0x000000000f0c7348 */ /* 0x000fea0003c00000 */
[----:B------:R-:W-:Y:S02]  /*aef0*/  ELECT P6, UR62, PT ;  /* 0x00000000003e782f */ /* 0x000fe400038c0000 */
[----:B------:R-:W-:Y:S01]  /*af00*/  MOV R14, UR62 ;  /* 0x0000003e000e7c02 */ /* 0x000fe20008000f00 */
[----:B------:R-:W-:Y:S10]  /*af10*/  ENDCOLLECTIVE ;  /* 0x000000000000791b */ /* 0x000ff40003800000 */
.L_x_242:
[----:B------:R-:W-:Y:S05]  /*af20*/  BSYNC B0 ;  /* 0x0000000000007941 */ /* 0x000fea0003800000 */
.L_x_241:
[----:B------:R-:W-:Y:S05]  /*af30*/  BRA `(.L_x_243) ;  /* 0xfffffff800847947 */ /* 0x000fea000383ffff */
.L_x_231:
[----:B0-----:R0:W1:Y:S02]  /*af40*/  SYNCS.PHASECHK.TRANS64.TRYWAIT P0, [R7+URZ], R2 ;  /* 0x00000002070075a7 */ /* 0x001064000800017f */
[----:B-1----:R-:W-:Y:S05]  /*af50*/  @!P0 NANOSLEEP.SYNCS 0x989680 ;  /* 0x009896800000895d */ /* 0x002fea0003900000 */
[----:B------:R-:W1:Y:S02]  /*af60*/  @!P0 SYNCS.PHASECHK.TRANS64 P0, [R7+URZ], R2 ;  /* 0x00000002070085a7 */ /* 0x000e64000800007f */
[----:B-1----:R-:W-:Y:S05]  /*af70*/  @!P0 BRA `(.L_x_231) ;  /* 0xfffffffc00f08947 */ /* 0x002fea000383ffff */
[----:B------:R-:W-:Y:S05]  /*af80*/  BRA `(.L_x_244) ;  /* 0xfffffff800c47947 */ /* 0x000fea000383ffff */
.L_x_232:
[----:B0-----:R0:W1:Y:S02]  /*af90*/  SYNCS.PHASECHK.TRANS64.TRYWAIT P0, [R9+URZ], R4 ;  /* 0x00000004090075a7 */ /* 0x001064000800017f */
[----:B-1----:R-:W-:Y:S05]  /*afa0*/  @!P0 NANOSLEEP.SYNCS 0x989680 ;  /* 0x009896800000895d */ /* 0x002fea0003900000 */
[----:B------:R-:W1:Y:S02]  /*afb0*/  @!P0 SYNCS.PHASECHK.TRANS64 P0, [R9+URZ], R4 ;  /* 0x00000004090085a7 */ /* 0x000e64000800007f */
[----:B-1----:R-:W-:Y:S05]  /*afc0*/  @!P0 BRA `(.L_x_232) ;  /* 0xfffffffc00f08947 */ /* 0x002fea000383ffff */
[----:B------:R-:W-:Y:S05]  /*afd0*/  BRA `(.L_x_245) ;  /* 0xfffffff800d47947 */ /* 0x000fea000383ffff */
.L_x_233:
[----:B0-----:R0:W1:Y:S02]  /*afe0*/  SYNCS.PHASECHK.TRANS64.TRYWAIT P0, [R6+URZ], R5 ;  /* 0x00000005060075a7 */ /* 0x001064000800017f */
[----:B-1----:R-:W-:Y:S05]  /*aff0*/  @!P0 NANOSLEEP.SYNCS 0x989680 ;  /* 0x009896800000895d */ /* 0x002fea0003900000 */
[----:B------:R-:W1:Y:S02]  /*b000*/  @!P0 SYNCS.PHASECHK.TRANS64 P0, [R6+URZ], R5 ;  /* 0x00000005060085a7 */ /* 0x000e64000800007f */
[----:B-1----:R-:W-:Y:S05]  /*b010*/  @!P0 BRA `(.L_x_233) ;  /* 0xfffffffc00f08947 */ /* 0x002fea000383ffff */
[----:B------:R-:W-:Y:S05]  /*b020*/  BRA `(.L_x_246) ;  /* 0xfffffff800e47947 */ /* 0x000fea000383ffff */
.L_x_234:
[----:B0-----:R0:W1:Y:S02]  /*b030*/  SYNCS.PHASECHK.TRANS64.TRYWAIT P0, [R9+URZ], R4 ;  /* 0x00000004090075a7 */ /* 0x001064000800017f */
[----:B-1----:R-:W-:Y:S05]  /*b040*/  @!P0 NANOSLEEP.SYNCS 0x989680 ;  /* 0x009896800000895d */ /* 0x002fea0003900000 */
[----:B------:R-:W1:Y:S02]  /*b050*/  @!P0 SYNCS.PHASECHK.TRANS64 P0, [R9+URZ], R4 ;  /* 0x00000004090085a7 */ /* 0x000e64000800007f */
[----:B-1----:R-:W-:Y:S05]  /*b060*/  @!P0 BRA `(.L_x_234) ;  /* 0xfffffffc00f08947 */ /* 0x002fea000383ffff */
[----:B------:R-:W-:Y:S05]  /*b070*/  BRA `(.L_x_247) ;  /* 0xfffffff800f47947 */ /* 0x000fea000383ffff */
.L_x_235:
[----:B-1----:R1:W2:Y:S02]  /*b080*/  SYNCS.PHASECHK.TRANS64.TRYWAIT P0, [R6+URZ], R5 ;  /* 0x00000005060075a7 */ /* 0x0022a4000800017f */
[----:B--2---:R-:W-:Y:S05]  /*b090*/  @!P0 NANOSLEEP.SYNCS 0x989680 ;  /* 0x009896800000895d */ /* 0x004fea0003900000 */
[----:B------:R-:W2:Y:S02]  /*b0a0*/  @!P0 SYNCS.PHASECHK.TRANS64 P0, [R6+URZ], R5 ;  /* 0x00000005060085a7 */ /* 0x000ea4000800007f */
[----:B--2---:R-:W-:Y:S05]  /*b0b0*/  @!P0 BRA `(.L_x_235) ;  /* 0xfffffffc00f08947 */ /* 0x004fea000383ffff */
[----:B------:R-:W-:Y:S05]  /*b0c0*/  BRA `(.L_x_248) ;  /* 0xfffffff800fc7947 */ /* 0x000fea000383ffff */
.L_x_249:
[----:B------:R-:W-:-:S00]  /*b0d0*/  BRA `(.L_x_249) ;  /* 0xfffffffc00fc7947 */ /* 0x000fc0000383ffff */
[----:B------:R-:W-:-:S00]  /*b0e0*/  NOP ;  /* 0x0000000000007918 */ /* 0x000fc00000000000 */
        /* <DEDUP_REMOVED lines=9> */
.L_x_250:


//--------------------- .nv.global.init           --------------------------
	.section	.nv.global.init,"aw",@progbits
.nv.global.init:
	.type		$str$22,@object
	.size		$str$22,($str$23 - $str$22)
$str$22:
        /*0000*/ 	.byte	0x6b, 0x5f, 0x74, 0x69, 0x6c, 0x65, 0x5f, 0x63, 0x6f, 0x75, 0x6e, 0x74, 0x20, 0x3e, 0x3d, 0x20
        /*0010*/ 	.byte	0x31, 0x00
	.type		$str$23,@object
	.size		$str$23,(__unnamed_1 - $str$23)
$str$23:
        /*0012*/ 	.byte	0x2f, 0x74, 0x6d, 0x70, 0x2f, 0x63, 0x75, 0x74, 0x6c, 0x61, 0x73, 0x73, 0x5f, 0x73, 0x77, 0x65
        /*0022*/ 	.byte	0x65, 0x70, 0x5f, 0x73, 0x72, 0x63, 0x2f, 0x69, 0x6e, 0x63, 0x6c, 0x75, 0x64, 0x65, 0x2f, 0x63
        /*0032*/ 	.byte	0x75, 0x74, 0x6c, 0x61, 0x73, 0x73, 0x2f, 0x67, 0x65, 0x6d, 0x6d, 0x2f, 0x63, 0x6f, 0x6c, 0x6c
        /*0042*/ 	.byte	0x65, 0x63, 0x74, 0x69, 0x76, 0x65, 0x2f, 0x73, 0x6d, 0x39, 0x30, 0x5f, 0x6d, 0x6d, 0x61, 0x5f
        /*0052*/ 	.byte	0x74, 0x6d, 0x61, 0x5f, 0x67, 0x6d, 0x6d, 0x61, 0x5f, 0x73, 0x73, 0x5f, 0x77, 0x61, 0x72, 0x70
        /*0062*/ 	.byte	0x73, 0x70, 0x65, 0x63, 0x69, 0x61, 0x6c, 0x69, 0x7a, 0x65, 0x64, 0x2e, 0x68, 0x70, 0x70, 0x00
	.type		__unnamed_1,@object
	.size		__unnamed_1,(.L_0 - __unnamed_1)
__unnamed_1:
        /*0072*/ 	.byte	0x76, 0x6f, 0x69, 0x64, 0x20, 0x63, 0x75, 0x74, 0x6c, 0x61, 0x73, 0x73, 0x3a, 0x3a, 0x67, 0x65
        /* <DEDUP_REMOVED lines=180> */
        /*0bc2*/ 	.byte	0x79, 0x5d, 0x00
.L_0:


//--------------------- .nv.shared._ZN7cutlass13device_kernelINS_4gemm6kernel13GemmUniversalIN4cute5tupleIJiiiiEEENS1_10collective13CollectiveMmaINS1_34MainloopSm90TmaGmmaWarpSpecializedILi6ENS5_IJNS4_1CILi1EEESB_SB_EEENS1_35KernelTmaWarpSpecializedCooperativeEEENS5_IJNSA_ILi512EEENSA_ILi48EEENSA_ILi32EEEEEENS_10bfloat16_tENS5_IJlSB_lEEESJ_SK_NS4_8TiledMMAINS4_8MMA_AtomIJNS4_4SM904GMMA27MMA_64x16x16_F32BF16BF16_SSILNSO_5MajorE0ELSQ_0ELNSO_7ScaleInE1ELSR_1EEEEEENS4_6LayoutINS5_IJNSA_ILi2EEESB_SB_EEENS5_IJSB_NSA_ILi0EEESX_EEEEENS5_IJNS4_10UnderscoreES10_S10_EEEEENS4_13SM90_TMA_LOADENS4_14ComposedLayoutINS4_7SwizzleILi2ELi4ELi3EEENS4_18smem_ptr_flag_bitsILi16EEENSU_INS5_IJNSA_ILi8EEESH_EEENS5_IJSH_SB_EEEEEEEvNS4_8identityES13_S1D_vS1E_EENS_8epilogue10collective6detail29Sm90TmaWarpSpecializedAdapterINS1H_15DefaultEpilogueISJ_SK_SK_NS1G_6thread17LinearCombinationISJ_Li1EffLNS1L_9ScaleType4KindE0ELNS_15FloatRoundStyleE2ESJ_EENS1_15EpilogueDefaultEEEEEvvEEEEvNT_6ParamsE --------------------------
	.section	.nv.shared._ZN7cutlass13device_kernelINS_4gemm6kernel13GemmUniversalIN4cute5tupleIJiiiiEEENS1_10collective13CollectiveMmaINS1_34MainloopSm90TmaGmmaWarpSpecializedILi6ENS5_IJNS4_1CILi1EEESB_SB_EEENS1_35KernelTmaWarpSpecializedCooperativeEEENS5_IJNSA_ILi512EEENSA_ILi48EEENSA_ILi32EEEEEENS_10bfloat16_tENS5_IJlSB_lEEESJ_SK_NS4_8TiledMMAINS4_8MMA_AtomIJNS4_4SM904GMMA27MMA_64x16x16_F32BF16BF16_SSILNSO_5MajorE0ELSQ_0ELNSO_7ScaleInE1ELSR_1EEEEEENS4_6LayoutINS5_IJNSA_ILi2EEESB_SB_EEENS5_IJSB_NSA_ILi0EEESX_EEEEENS5_IJNS4_10UnderscoreES10_S10_EEEEENS4_13SM90_TMA_LOADENS4_14ComposedLayoutINS4_7SwizzleILi2ELi4ELi3EEENS4_18smem_ptr_flag_bitsILi16EEENSU_INS5_IJNSA_ILi8EEESH_EEENS5_IJSH_SB_EEEEEEEvNS4_8identityES13_S1D_vS1E_EENS_8epilogue10collective6detail29Sm90TmaWarpSpecializedAdapterINS1H_15DefaultEpilogueISJ_SK_SK_NS1G_6thread17LinearCombinationISJ_Li1EffLNS1L_9ScaleType4KindE0ELNS_15FloatRoundStyleE2ESJ_EENS1_15EpilogueDefaultEEEEEvvEEEEvNT_6ParamsE,"aw",@nobits
	.sectionflags	@""
	.align	16
	.zero		1024


//--------------------- .nv.shared.reserved.0     --------------------------
	.section	.nv.shared.reserved.0,"aw",@nobits
	.weak		__nv_reservedSMEM_offset_0_alias
	.size		__nv_reservedSMEM_offset_0_alias, 0, 0
	.other		__nv_reservedSMEM_offset_0_alias,@"STO_CUDA_RESERVED_SHARED STV_DEFAULT"
__nv_reservedSMEM_offset_0_alias:
	.zero		0


//--------------------- .nv.global                --------------------------
	.section	.nv.global,"aw",@nobits
.nv.global:
	.type		_ZN39_INTERNAL_ad05b21f_4_k_cu_11f23b01_86084cute1_E,@object
	.size		_ZN39_INTERNAL_ad05b21f_4_k_cu_11f23b01_86084cute1_E,(_ZN39_INTERNAL_ad05b21f_4_k_cu_11f23b01_86084cuda3std3__45__cpo6cbeginE - _ZN39_INTERNAL_ad05b21f_4_k_cu_11f23b01_86084cute1_E)
_ZN39_INTERNAL_ad05b21f_4_k_cu_11f23b01_86084cute1_E:
	.zero		1
	.type		_ZN39_INTERNAL_ad05b21f_4_k_cu_11f23b01_86084cuda3std3__45__cpo6cbeginE,@object
	.size		_ZN39_INTERNAL_ad05b21f_4_k_cu_11f23b01_86084cuda3std3__45__cpo6cbeginE,(_ZN39_INTERNAL_ad05b21f_4_k_cu_11f23b01_86084cuda3std3__48in_placeE - _ZN39_INTERNAL_ad05b21f_4_k_cu_11f23b01_86084cuda3std3__45__cpo6cbeginE)
_ZN39_INTERNAL_ad05b21f_4_k_cu_11f23b01_86084cuda3std3__45__cpo6cbeginE:
	.zero		1
	.type		_ZN39_INTERNAL_ad05b21f_4_k_cu_11f23b01_86084cuda3std3__48in_placeE,@object
	.size		_ZN39_INTERNAL_ad05b21f_4_k_cu_11f23b01_86084cuda3std3__48in_placeE,(_ZN39_INTERNAL_ad05b21f_4_k_cu_11f23b01_86084cuda3std6ranges3__45__cpo9iter_moveE - _ZN39_INTERNAL_ad05b21f_4_k_cu_11f23b01_86084cuda3std3__48in_placeE)
_ZN39_INTERNAL_ad05b21f_4_k_cu_11f23b01_86084cuda3std3__48in_placeE:
	.zero		1
	.type		_ZN39_INTERNAL_ad05b21f_4_k_cu_11f23b01_86084cuda3std6ranges3__45__cpo9iter_moveE,@object
	.size		_ZN39_INTERNAL_ad05b21f_4_k_cu_11f23b01_86084cuda3std6ranges3__45__cpo9iter_moveE,(_ZN39_INTERNAL_ad05b21f_4_k_cu_11f23b01_86084cuda3std3__45__cpo5beginE - _ZN39_INTERNAL_ad05b21f_4_k_cu_11f23b01_86084cuda3std6ranges3__45__cpo9iter_moveE)
_ZN39_INTERNAL_ad05b21f_4_k_cu_11f23b01_86084cuda3std6ranges3__45__cpo9iter_moveE:
	.zero		1
	.type		_ZN39_INTERNAL_ad05b21f_4_k_cu_11f23b01_86084cuda3std3__45__cpo5beginE,@object
	.size		_ZN39_INTERNAL_ad05b21f_4_k_cu_11f23b01_86084cuda3std3__45__cpo5beginE,(_ZN39_INTERNAL_ad05b21f_4_k_cu_11f23b01_86084cuda3std3__441_GLOBAL__N__ad05b21f_4_k_cu_11f23b01_86086ignoreE - _ZN39_INTERNAL_ad05b21f_4_k_cu_11f23b01_86084cuda3std3__45__cpo5beginE)
_ZN39_INTERNAL_ad05b21f_4_k_cu_11f23b01_86084cuda3std3__45__cpo5beginE:
	.zero		1
	.type		_ZN39_INTERNAL_ad05b21f_4_k_cu_11f23b01_86084cuda3std3__441_GLOBAL__N__ad05b21f_4_k_cu_11f23b01_86086ignoreE,@object
	.size		_ZN39_INTERNAL_ad05b21f_4_k_cu_11f23b01_86084cuda3std3__441_GLOBAL__N__ad05b21f_4_k_cu_11f23b01_86086ignoreE,(_ZN39_INTERNAL_ad05b21f_4_k_cu_11f23b01_86084cute7productE - _ZN39_INTERNAL_ad05b21f_4_k_cu_11f23b01_86084cuda3std3__441_GLOBAL__N__ad05b21f_4_k_cu_11f23b01_86086ignoreE)
_ZN39_INTERNAL_ad05b21f_4_k_cu_11f23b01_86084cuda3std3__441_GLOBAL__N__ad05b21f_4_k_cu_11f23b01_86086ignoreE:
	.zero		1
	.type		_ZN39_INTERNAL_ad05b21f_4_k_cu_11f23b01_86084cute7productE,@object
	.size		_ZN39_INTERNAL_ad05b21f_4_k_cu_11f23b01_86084cute7productE,(_ZN39_INTERNAL_ad05b21f_4_k_cu_11f23b01_86084cuda3std3__45__cpo3endE - _ZN39_INTERNAL_ad05b21f_4_k_cu_11f23b01_86084cute7productE)
_ZN39_INTERNAL_ad05b21f_4_k_cu_11f23b01_86084cute7productE:
	.zero		1
	.type		_ZN39_INTERNAL_ad05b21f_4_k_cu_11f23b01_86084cuda3std3__45__cpo3endE,@object
	.size		_ZN39_INTERNAL_ad05b21f_4_k_cu_11f23b01_86084cuda3std3__45__cpo3endE,(_ZN39_INTERNAL_ad05b21f_4_k_cu_11f23b01_86084cuda3std3__419piecewise_constructE - _ZN39_INTERNAL_ad05b21f_4_k_cu_11f23b01_86084cuda3std3__45__cpo3endE)
_ZN39_INTERNAL_ad05b21f_4_k_cu_11f23b01_86084cuda3std3__45__cpo3endE:
	.zero		1
	.type		_ZN39_INTERNAL_ad05b21f_4_k_cu_11f23b01_86084cuda3std3__419piecewise_constructE,@object
	.size		_ZN39_INTERNAL_ad05b21f_4_k_cu_11f23b01_86084cuda3std3__419piecewise_constructE,(_ZN39_INTERNAL_ad05b21f_4_k_cu_11f23b01_86084cuda3std3__45__cpo4cendE - _ZN39_INTERNAL_ad05b21f_4_k_cu_11f23b01_86084cuda3std3__419piecewise_constructE)
_ZN39_INTERNAL_ad05b21f_4_k_cu_11f23b01_86084cuda3std3__419piecewise_constructE:
	.zero		1
	.type		_ZN39_INTERNAL_ad05b21f_4_k_cu_11f23b01_86084cuda3std3__45__cpo4cendE,@object
	.size		_ZN39_INTERNAL_ad05b21f_4_k_cu_11f23b01_86084cuda3std3__45__cpo4cendE,(_ZN39_INTERNAL_ad05b21f_4_k_cu_11f23b01_86084cuda3std6ranges3__45__cpo4swapE - _ZN39_INTERNAL_ad05b21f_4_k_cu_11f23b01_86084cuda3std3__45__cpo4cendE)
_ZN39_INTERNAL_ad05b21f_4_k_cu_11f23b01_86084cuda3std3__45__cpo4cendE:
	.zero		1
	.type		_ZN39_INTERNAL_ad05b21f_4_k_cu_11f23b01_86084cuda3std6ranges3__45__cpo4swapE,@object
	.size		_ZN39_INTERNAL_ad05b21f_4_k_cu_11f23b01_86084cuda3std6ranges3__45__cpo4swapE,(.L_8 - _ZN39_INTERNAL_ad05b21f_4_k_cu_11f23b01_86084cuda3std6ranges3__45__cpo4swapE)
_ZN39_INTERNAL_ad05b21f_4_k_cu_11f23b01_86084cuda3std6ranges3__45__cpo4swapE:
	.zero		1
.L_8:


//--------------------- .nv.constant0._ZN7cutlass13device_kernelINS_4gemm6kernel13GemmUniversalIN4cute5tupleIJiiiiEEENS1_10collective13CollectiveMmaINS1_34MainloopSm90TmaGmmaWarpSpecializedILi6ENS5_IJNS4_1CILi1EEESB_SB_EEENS1_35KernelTmaWarpSpecializedCooperativeEEENS5_IJNSA_ILi512EEENSA_ILi48EEENSA_ILi32EEEEEENS_10bfloat16_tENS5_IJlSB_lEEESJ_SK_NS4_8TiledMMAINS4_8MMA_AtomIJNS4_4SM904GMMA27MMA_64x16x16_F32BF16BF16_SSILNSO_5MajorE0ELSQ_0ELNSO_7ScaleInE1ELSR_1EEEEEENS4_6LayoutINS5_IJNSA_ILi2EEESB_SB_EEENS5_IJSB_NSA_ILi0EEESX_EEEEENS5_IJNS4_10UnderscoreES10_S10_EEEEENS4_13SM90_TMA_LOADENS4_14ComposedLayoutINS4_7SwizzleILi2ELi4ELi3EEENS4_18smem_ptr_flag_bitsILi16EEENSU_INS5_IJNSA_ILi8EEESH_EEENS5_IJSH_SB_EEEEEEEvNS4_8identityES13_S1D_vS1E_EENS_8epilogue10collective6detail29Sm90TmaWarpSpecializedAdapterINS1H_15DefaultEpilogueISJ_SK_SK_NS1G_6thread17LinearCombinationISJ_Li1EffLNS1L_9ScaleType4KindE0ELNS_15FloatRoundStyleE2ESJ_EENS1_15EpilogueDefaultEEEEEvvEEEEvNT_6ParamsE --------------------------
	.section	.nv.constant0._ZN7cutlass13device_kernelINS_4gemm6kernel13GemmUniversalIN4cute5tupleIJiiiiEEENS1_10collective13CollectiveMmaINS1_34MainloopSm90TmaGmmaWarpSpecializedILi6ENS5_IJNS4_1CILi1EEESB_SB_EEENS1_35KernelTmaWarpSpecializedCooperativeEEENS5_IJNSA_ILi512EEENSA_ILi48EEENSA_ILi32EEEEEENS_10bfloat16_tENS5_IJlSB_lEEESJ_SK_NS4_8TiledMMAINS4_8MMA_AtomIJNS4_4SM904GMMA27MMA_64x16x16_F32BF16BF16_SSILNSO_5MajorE0ELSQ_0ELNSO_7ScaleInE1ELSR_1EEEEEENS4_6LayoutINS5_IJNSA_ILi2EEESB_SB_EEENS5_IJSB_NSA_ILi0EEESX_EEEEENS5_IJNS4_10UnderscoreES10_S10_EEEEENS4_13SM90_TMA_LOADENS4_14ComposedLayoutINS4_7SwizzleILi2ELi4ELi3EEENS4_18smem_ptr_flag_bitsILi16EEENSU_INS5_IJNSA_ILi8EEESH_EEENS5_IJSH_SB_EEEEEEEvNS4_8identityES13_S1D_vS1E_EENS_8epilogue10collective6detail29Sm90TmaWarpSpecializedAdapterINS1H_15DefaultEpilogueISJ_SK_SK_NS1G_6thread17LinearCombinationISJ_Li1EffLNS1L_9ScaleType4KindE0ELNS_15FloatRoundStyleE2ESJ_EENS1_15EpilogueDefaultEEEEEvvEEEEvNT_6ParamsE,"a",@progbits
	.sectionflags	@""
	.align	4
.nv.constant0._ZN7cutlass13device_kernelINS_4gemm6kernel13GemmUniversalIN4cute5tupleIJiiiiEEENS1_10collective13CollectiveMmaINS1_34MainloopSm90TmaGmmaWarpSpecializedILi6ENS5_IJNS4_1CILi1EEESB_SB_EEENS1_35KernelTmaWarpSpecializedCooperativeEEENS5_IJNSA_ILi512EEENSA_ILi48EEENSA_ILi32EEEEEENS_10bfloat16_tENS5_IJlSB_lEEESJ_SK_NS4_8TiledMMAINS4_8MMA_AtomIJNS4_4SM904GMMA27MMA_64x16x16_F32BF16BF16_SSILNSO_5MajorE0ELSQ_0ELNSO_7ScaleInE1ELSR_1EEEEEENS4_6LayoutINS5_IJNSA_ILi2EEESB_SB_EEENS5_IJSB_NSA_ILi0EEESX_EEEEENS5_IJNS4_10UnderscoreES10_S10_EEEEENS4_13SM90_TMA_LOADENS4_14ComposedLayoutINS4_7SwizzleILi2ELi4ELi3EEENS4_18smem_ptr_flag_bitsILi16EEENSU_INS5_IJNSA_ILi8EEESH_EEENS5_IJSH_SB_EEEEEEEvNS4_8identityES13_S1D_vS1E_EENS_8epilogue10collective6detail29Sm90TmaWarpSpecializedAdapterINS1H_15DefaultEpilogueISJ_SK_SK_NS1G_6thread17LinearCombinationISJ_Li1EffLNS1L_9ScaleType4KindE0ELNS_15FloatRoundStyleE2ESJ_EENS1_15EpilogueDefaultEEEEEvvEEEEvNT_6ParamsE:
	.zero		1664


//--------------------- SYMBOLS --------------------------

	.type		.nv.reservedSmem.offset0,@object
	.size		.nv.reservedSmem.offset0,0x4
	.type		__assertfail,@function
